//
// Generated by NVIDIA NVVM Compiler
//
// Compiler Build ID: CL-36424714
// Cuda compilation tools, release 13.0, V13.0.88
// Based on NVVM 20.0.0
//

.version 9.0
.target sm_100
.address_size 64

	// .globl	fused_ln_swish_dropout_kernel
.global .align 4 .b8 precalc_xorwow_matrix[102400];
.global .align 4 .b8 precalc_xorwow_offset_matrix[102400];
.global .align 4 .b8 mrg32k3aM1[2304];
.global .align 4 .b8 mrg32k3aM2[2304];
.global .align 4 .b8 mrg32k3aM1SubSeq[2016];
.global .align 4 .b8 mrg32k3aM2SubSeq[2016];
.global .align 4 .b8 mrg32k3aM1Seq[2304];
.global .align 4 .b8 mrg32k3aM2Seq[2304];
.const .align 8 .b8 __cr_lgamma_table[72];
.extern .shared .align 16 .b8 shared[];

.visible .entry fused_ln_swish_dropout_kernel(
	.param .u64 .ptr .align 1 fused_ln_swish_dropout_kernel_param_0,
	.param .u64 .ptr .align 1 fused_ln_swish_dropout_kernel_param_1,
	.param .u64 .ptr .align 1 fused_ln_swish_dropout_kernel_param_2,
	.param .u64 .ptr .align 1 fused_ln_swish_dropout_kernel_param_3,
	.param .u64 .ptr .align 1 fused_ln_swish_dropout_kernel_param_4,
	.param .u32 fused_ln_swish_dropout_kernel_param_5,
	.param .u32 fused_ln_swish_dropout_kernel_param_6,
	.param .f32 fused_ln_swish_dropout_kernel_param_7,
	.param .f32 fused_ln_swish_dropout_kernel_param_8,
	.param .u64 fused_ln_swish_dropout_kernel_param_9
)
{
	.local .align 8 .b8 	__local_depot0[48];
	.reg .b64 	%SP;
	.reg .b64 	%SPL;
	.reg .pred 	%p<117>;
	.reg .b16 	%rs<4>;
	.reg .b32 	%r<1381>;
	.reg .b32 	%f<182>;
	.reg .b64 	%rd<86>;

	mov.u64 	%SPL, __local_depot0;
	ld.param.u64 	%rd15, [fused_ln_swish_dropout_kernel_param_0];
	ld.param.u64 	%rd17, [fused_ln_swish_dropout_kernel_param_1];
	ld.param.u64 	%rd18, [fused_ln_swish_dropout_kernel_param_2];
	ld.param.u64 	%rd19, [fused_ln_swish_dropout_kernel_param_3];
	ld.param.u64 	%rd20, [fused_ln_swish_dropout_kernel_param_4];
	ld.param.u32 	%r601, [fused_ln_swish_dropout_kernel_param_5];
	ld.param.u32 	%r600, [fused_ln_swish_dropout_kernel_param_6];
	ld.param.f32 	%f28, [fused_ln_swish_dropout_kernel_param_7];
	ld.param.f32 	%f29, [fused_ln_swish_dropout_kernel_param_8];
	ld.param.u64 	%rd16, [fused_ln_swish_dropout_kernel_param_9];
	cvta.to.global.u64 	%rd1, %rd17;
	cvta.to.global.u64 	%rd2, %rd18;
	cvta.to.global.u64 	%rd3, %rd20;
	cvta.to.global.u64 	%rd4, %rd19;
	add.u64 	%rd5, %SPL, 0;
	mov.u32 	%r1, %ctaid.x;
	setp.ge.s32 	%p2, %r1, %r601;
	@%p2 bra 	$L__BB0_148;
	cvta.to.global.u64 	%rd22, %rd15;
	mul.lo.s32 	%r602, %r600, %r1;
	cvt.s64.s32 	%rd6, %r602;
	mul.wide.s32 	%rd23, %r602, 4;
	add.s64 	%rd7, %rd22, %rd23;
	mov.u32 	%r1380, %tid.x;
	mov.u32 	%r3, %ntid.x;
	mov.f32 	%f31, 0f3F800000;
	sub.f32 	%f1, %f31, %f28;
	setp.ge.s32 	%p3, %r1380, %r600;
	mov.f32 	%f173, 0f00000000;
	@%p3 bra 	$L__BB0_7;
	add.s32 	%r603, %r1380, %r3;
	max.u32 	%r604, %r600, %r603;
	setp.lt.u32 	%p4, %r603, %r600;
	selp.u32 	%r605, 1, 0, %p4;
	add.s32 	%r606, %r603, %r605;
	sub.s32 	%r607, %r604, %r606;
	div.u32 	%r608, %r607, %r3;
	add.s32 	%r4, %r608, %r605;
	and.b32  	%r609, %r4, 3;
	setp.eq.s32 	%p5, %r609, 3;
	mov.f32 	%f173, 0f00000000;
	mov.u32 	%r1069, %r1380;
	@%p5 bra 	$L__BB0_5;
	add.s32 	%r611, %r4, 1;
	and.b32  	%r5, %r611, 3;
	mov.b32 	%r1068, 0;
	mov.f32 	%f173, 0f00000000;
	mov.u32 	%r1069, %r1380;
$L__BB0_4:
	.pragma "nounroll";
	mul.wide.u32 	%rd24, %r1069, 4;
	add.s64 	%rd25, %rd7, %rd24;
	ld.global.nc.f32 	%f35, [%rd25];
	add.f32 	%f173, %f173, %f35;
	add.s32 	%r1069, %r1069, %r3;
	add.s32 	%r1068, %r1068, 1;
	setp.ne.s32 	%p6, %r1068, %r5;
	@%p6 bra 	$L__BB0_4;
$L__BB0_5:
	setp.lt.u32 	%p7, %r4, 3;
	@%p7 bra 	$L__BB0_7;
$L__BB0_6:
	mul.wide.u32 	%rd26, %r1069, 4;
	add.s64 	%rd27, %rd7, %rd26;
	ld.global.nc.f32 	%f36, [%rd27];
	add.f32 	%f37, %f173, %f36;
	add.s32 	%r612, %r1069, %r3;
	mul.wide.u32 	%rd28, %r612, 4;
	add.s64 	%rd29, %rd7, %rd28;
	ld.global.nc.f32 	%f38, [%rd29];
	add.f32 	%f39, %f37, %f38;
	add.s32 	%r613, %r612, %r3;
	mul.wide.u32 	%rd30, %r613, 4;
	add.s64 	%rd31, %rd7, %rd30;
	ld.global.nc.f32 	%f40, [%rd31];
	add.f32 	%f41, %f39, %f40;
	add.s32 	%r614, %r613, %r3;
	mul.wide.u32 	%rd32, %r614, 4;
	add.s64 	%rd33, %rd7, %rd32;
	ld.global.nc.f32 	%f42, [%rd33];
	add.f32 	%f173, %f41, %f42;
	add.s32 	%r1069, %r614, %r3;
	setp.lt.s32 	%p8, %r1069, %r600;
	@%p8 bra 	$L__BB0_6;
$L__BB0_7:
	and.b32  	%r13, %r1380, 31;
	add.s32 	%r615, %r3, 31;
	shr.u32 	%r14, %r615, 5;
	mov.b32 	%r616, %f173;
	shfl.sync.down.b32	%r617|%p9, %r616, 16, 31, -1;
	mov.b32 	%f43, %r617;
	add.f32 	%f44, %f173, %f43;
	mov.b32 	%r618, %f44;
	shfl.sync.down.b32	%r619|%p10, %r618, 8, 31, -1;
	mov.b32 	%f45, %r619;
	add.f32 	%f46, %f44, %f45;
	mov.b32 	%r620, %f46;
	shfl.sync.down.b32	%r621|%p11, %r620, 4, 31, -1;
	mov.b32 	%f47, %r621;
	add.f32 	%f48, %f46, %f47;
	mov.b32 	%r622, %f48;
	shfl.sync.down.b32	%r623|%p12, %r622, 2, 31, -1;
	mov.b32 	%f49, %r623;
	add.f32 	%f50, %f48, %f49;
	mov.b32 	%r624, %f50;
	shfl.sync.down.b32	%r625|%p13, %r624, 1, 31, -1;
	mov.b32 	%f51, %r625;
	add.f32 	%f9, %f50, %f51;
	setp.ne.s32 	%p14, %r13, 0;
	shr.u32 	%r626, %r1380, 3;
	mov.u32 	%r627, shared;
	add.s32 	%r15, %r627, %r626;
	@%p14 bra 	$L__BB0_9;
	st.shared.f32 	[%r15], %f9;
$L__BB0_9:
	bar.sync 	0;
	setp.gt.u32 	%p16, %r1380, 31;
	shl.b32 	%r628, %r13, 2;
	add.s32 	%r16, %r627, %r628;
	mov.pred 	%p116, 0;
	@%p16 bra 	$L__BB0_14;
	setp.ge.u32 	%p17, %r13, %r14;
	mov.f32 	%f174, 0f00000000;
	@%p17 bra 	$L__BB0_12;
	ld.shared.f32 	%f174, [%r16];
$L__BB0_12:
	setp.ne.s32 	%p19, %r13, 0;
	mov.b32 	%r630, %f174;
	shfl.sync.down.b32	%r631|%p20, %r630, 16, 31, -1;
	mov.b32 	%f53, %r631;
	add.f32 	%f54, %f174, %f53;
	mov.b32 	%r632, %f54;
	shfl.sync.down.b32	%r633|%p21, %r632, 8, 31, -1;
	mov.b32 	%f55, %r633;
	add.f32 	%f56, %f54, %f55;
	mov.b32 	%r634, %f56;
	shfl.sync.down.b32	%r635|%p22, %r634, 4, 31, -1;
	mov.b32 	%f57, %r635;
	add.f32 	%f58, %f56, %f57;
	mov.b32 	%r636, %f58;
	shfl.sync.down.b32	%r637|%p23, %r636, 2, 31, -1;
	mov.b32 	%f59, %r637;
	add.f32 	%f60, %f58, %f59;
	mov.b32 	%r638, %f60;
	shfl.sync.down.b32	%r639|%p24, %r638, 1, 31, -1;
	mov.b32 	%f61, %r639;
	add.f32 	%f12, %f60, %f61;
	@%p19 bra 	$L__BB0_14;
	st.shared.f32 	[shared], %f12;
	mov.pred 	%p116, -1;
$L__BB0_14:
	setp.ge.s32 	%p26, %r1380, %r600;
	bar.sync 	0;
	ld.shared.f32 	%f63, [shared];
	cvt.rn.f32.s32 	%f13, %r600;
	div.rn.f32 	%f14, %f63, %f13;
	mov.f32 	%f179, 0f00000000;
	@%p26 bra 	$L__BB0_20;
	add.s32 	%r640, %r1380, %r3;
	max.u32 	%r641, %r600, %r640;
	setp.lt.u32 	%p27, %r640, %r600;
	selp.u32 	%r642, 1, 0, %p27;
	add.s32 	%r643, %r640, %r642;
	sub.s32 	%r644, %r641, %r643;
	div.u32 	%r645, %r644, %r3;
	add.s32 	%r17, %r645, %r642;
	and.b32  	%r646, %r17, 3;
	setp.eq.s32 	%p28, %r646, 3;
	mov.f32 	%f179, 0f00000000;
	mov.u32 	%r1073, %r1380;
	@%p28 bra 	$L__BB0_18;
	add.s32 	%r648, %r17, 1;
	and.b32  	%r18, %r648, 3;
	mov.b32 	%r1072, 0;
	mov.f32 	%f179, 0f00000000;
	mov.u32 	%r1073, %r1380;
$L__BB0_17:
	.pragma "nounroll";
	mul.wide.u32 	%rd34, %r1073, 4;
	add.s64 	%rd35, %rd7, %rd34;
	ld.global.nc.f32 	%f67, [%rd35];
	sub.f32 	%f68, %f67, %f14;
	fma.rn.f32 	%f179, %f68, %f68, %f179;
	add.s32 	%r1073, %r1073, %r3;
	add.s32 	%r1072, %r1072, 1;
	setp.ne.s32 	%p29, %r1072, %r18;
	@%p29 bra 	$L__BB0_17;
$L__BB0_18:
	setp.lt.u32 	%p30, %r17, 3;
	@%p30 bra 	$L__BB0_20;
$L__BB0_19:
	mul.wide.u32 	%rd36, %r1073, 4;
	add.s64 	%rd37, %rd7, %rd36;
	ld.global.nc.f32 	%f69, [%rd37];
	sub.f32 	%f70, %f69, %f14;
	fma.rn.f32 	%f71, %f70, %f70, %f179;
	add.s32 	%r649, %r1073, %r3;
	mul.wide.u32 	%rd38, %r649, 4;
	add.s64 	%rd39, %rd7, %rd38;
	ld.global.nc.f32 	%f72, [%rd39];
	sub.f32 	%f73, %f72, %f14;
	fma.rn.f32 	%f74, %f73, %f73, %f71;
	add.s32 	%r650, %r649, %r3;
	mul.wide.u32 	%rd40, %r650, 4;
	add.s64 	%rd41, %rd7, %rd40;
	ld.global.nc.f32 	%f75, [%rd41];
	sub.f32 	%f76, %f75, %f14;
	fma.rn.f32 	%f77, %f76, %f76, %f74;
	add.s32 	%r651, %r650, %r3;
	mul.wide.u32 	%rd42, %r651, 4;
	add.s64 	%rd43, %rd7, %rd42;
	ld.global.nc.f32 	%f78, [%rd43];
	sub.f32 	%f79, %f78, %f14;
	fma.rn.f32 	%f179, %f79, %f79, %f77;
	add.s32 	%r1073, %r651, %r3;
	setp.lt.s32 	%p31, %r1073, %r600;
	@%p31 bra 	$L__BB0_19;
$L__BB0_20:
	setp.ne.s32 	%p32, %r13, 0;
	mov.b32 	%r652, %f179;
	shfl.sync.down.b32	%r653|%p33, %r652, 16, 31, -1;
	mov.b32 	%f80, %r653;
	add.f32 	%f81, %f179, %f80;
	mov.b32 	%r654, %f81;
	shfl.sync.down.b32	%r655|%p34, %r654, 8, 31, -1;
	mov.b32 	%f82, %r655;
	add.f32 	%f83, %f81, %f82;
	mov.b32 	%r656, %f83;
	shfl.sync.down.b32	%r657|%p35, %r656, 4, 31, -1;
	mov.b32 	%f84, %r657;
	add.f32 	%f85, %f83, %f84;
	mov.b32 	%r658, %f85;
	shfl.sync.down.b32	%r659|%p36, %r658, 2, 31, -1;
	mov.b32 	%f86, %r659;
	add.f32 	%f87, %f85, %f86;
	mov.b32 	%r660, %f87;
	shfl.sync.down.b32	%r661|%p37, %r660, 1, 31, -1;
	mov.b32 	%f88, %r661;
	add.f32 	%f181, %f87, %f88;
	@%p32 bra 	$L__BB0_22;
	st.shared.f32 	[%r15], %f181;
$L__BB0_22:
	setp.gt.u32 	%p38, %r1380, 31;
	bar.sync 	0;
	@%p38 bra 	$L__BB0_26;
	setp.ge.u32 	%p39, %r13, %r14;
	mov.f32 	%f180, 0f00000000;
	@%p39 bra 	$L__BB0_25;
	ld.shared.f32 	%f180, [%r16];
$L__BB0_25:
	mov.b32 	%r662, %f180;
	shfl.sync.down.b32	%r663|%p40, %r662, 16, 31, -1;
	mov.b32 	%f90, %r663;
	add.f32 	%f91, %f180, %f90;
	mov.b32 	%r664, %f91;
	shfl.sync.down.b32	%r665|%p41, %r664, 8, 31, -1;
	mov.b32 	%f92, %r665;
	add.f32 	%f93, %f91, %f92;
	mov.b32 	%r666, %f93;
	shfl.sync.down.b32	%r667|%p42, %r666, 4, 31, -1;
	mov.b32 	%f94, %r667;
	add.f32 	%f95, %f93, %f94;
	mov.b32 	%r668, %f95;
	shfl.sync.down.b32	%r669|%p43, %r668, 2, 31, -1;
	mov.b32 	%f96, %r669;
	add.f32 	%f97, %f95, %f96;
	mov.b32 	%r670, %f97;
	shfl.sync.down.b32	%r671|%p44, %r670, 1, 31, -1;
	mov.b32 	%f98, %r671;
	add.f32 	%f181, %f97, %f98;
$L__BB0_26:
	not.pred 	%p45, %p116;
	@%p45 bra 	$L__BB0_28;
	st.shared.f32 	[shared], %f181;
$L__BB0_28:
	cvt.u32.u64 	%r672, %rd6;
	bar.sync 	0;
	ld.shared.f32 	%f99, [shared];
	div.rn.f32 	%f100, %f99, %f13;
	add.f32 	%f101, %f29, %f100;
	rsqrt.approx.f32 	%f27, %f101;
	bar.sync 	0;
	add.s32 	%r26, %r672, %r1380;
	cvt.u32.u64 	%r673, %rd16;
	xor.b32  	%r674, %r673, -1429050551;
	mul.lo.s32 	%r675, %r674, 1099087573;
	{ .reg .b32 tmp; mov.b64 {tmp, %r676}, %rd16; }
	xor.b32  	%r677, %r676, -136515619;
	mul.lo.s32 	%r678, %r677, -1703105765;
	add.s32 	%r679, %r675, %r678;
	add.s32 	%r1374, %r679, 6615241;
	add.s32 	%r1097, %r675, 123456789;
	st.local.v2.u32 	[%rd5], {%r1374, %r1097};
	xor.b32  	%r1096, %r675, 362436069;
	add.s32 	%r1095, %r678, 521288629;
	st.local.v2.u32 	[%rd5+8], {%r1096, %r1095};
	xor.b32  	%r1094, %r678, 88675123;
	add.s32 	%r1093, %r675, 5783321;
	st.local.v2.u32 	[%rd5+16], {%r1094, %r1093};
	setp.eq.s32 	%p46, %r26, 0;
	@%p46 bra 	$L__BB0_143;
	cvt.s64.s32 	%rd85, %r26;
	mov.b32 	%r1080, 0;
$L__BB0_30:
	mov.u64 	%rd9, %rd85;
	and.b64  	%rd44, %rd9, 3;
	setp.eq.s64 	%p47, %rd44, 0;
	@%p47 bra 	$L__BB0_142;
	mul.wide.u32 	%rd45, %r1080, 3200;
	mov.u64 	%rd46, precalc_xorwow_matrix;
	add.s64 	%rd10, %rd46, %rd45;
	mov.b32 	%r1093, 0;
	mov.u32 	%r1094, %r1093;
	mov.u32 	%r1095, %r1093;
	mov.u32 	%r1096, %r1093;
	mov.u32 	%r1097, %r1093;
	mov.u32 	%r1086, %r1093;
$L__BB0_32:
	mul.wide.u32 	%rd47, %r1086, 4;
	add.s64 	%rd48, %rd5, %rd47;
	ld.local.u32 	%r45, [%rd48+4];
	shl.b32 	%r46, %r1086, 5;
	mov.b32 	%r1092, 0;
$L__BB0_33:
	.pragma "nounroll";
	shr.u32 	%r683, %r45, %r1092;
	and.b32  	%r684, %r683, 1;
	setp.eq.b32 	%p48, %r684, 1;
	not.pred 	%p49, %p48;
	add.s32 	%r685, %r46, %r1092;
	mul.lo.s32 	%r686, %r685, 5;
	mul.wide.u32 	%rd49, %r686, 4;
	add.s64 	%rd11, %rd10, %rd49;
	@%p49 bra 	$L__BB0_35;
	ld.global.u32 	%r687, [%rd11];
	xor.b32  	%r1097, %r1097, %r687;
	ld.global.u32 	%r688, [%rd11+4];
	xor.b32  	%r1096, %r1096, %r688;
	ld.global.u32 	%r689, [%rd11+8];
	xor.b32  	%r1095, %r1095, %r689;
	ld.global.u32 	%r690, [%rd11+12];
	xor.b32  	%r1094, %r1094, %r690;
	ld.global.u32 	%r691, [%rd11+16];
	xor.b32  	%r1093, %r1093, %r691;
$L__BB0_35:
	and.b32  	%r693, %r683, 2;
	setp.eq.s32 	%p50, %r693, 0;
	@%p50 bra 	$L__BB0_37;
	ld.global.u32 	%r694, [%rd11+20];
	xor.b32  	%r1097, %r1097, %r694;
	ld.global.u32 	%r695, [%rd11+24];
	xor.b32  	%r1096, %r1096, %r695;
	ld.global.u32 	%r696, [%rd11+28];
	xor.b32  	%r1095, %r1095, %r696;
	ld.global.u32 	%r697, [%rd11+32];
	xor.b32  	%r1094, %r1094, %r697;
	ld.global.u32 	%r698, [%rd11+36];
	xor.b32  	%r1093, %r1093, %r698;
$L__BB0_37:
	and.b32  	%r700, %r683, 4;
	setp.eq.s32 	%p51, %r700, 0;
	@%p51 bra 	$L__BB0_39;
	ld.global.u32 	%r701, [%rd11+40];
	xor.b32  	%r1097, %r1097, %r701;
	ld.global.u32 	%r702, [%rd11+44];
	xor.b32  	%r1096, %r1096, %r702;
	ld.global.u32 	%r703, [%rd11+48];
	xor.b32  	%r1095, %r1095, %r703;
	ld.global.u32 	%r704, [%rd11+52];
	xor.b32  	%r1094, %r1094, %r704;
	ld.global.u32 	%r705, [%rd11+56];
	xor.b32  	%r1093, %r1093, %r705;
$L__BB0_39:
	and.b32  	%r707, %r683, 8;
	setp.eq.s32 	%p52, %r707, 0;
	@%p52 bra 	$L__BB0_41;
	ld.global.u32 	%r708, [%rd11+60];
	xor.b32  	%r1097, %r1097, %r708;
	ld.global.u32 	%r709, [%rd11+64];
	xor.b32  	%r1096, %r1096, %r709;
	ld.global.u32 	%r710, [%rd11+68];
	xor.b32  	%r1095, %r1095, %r710;
	ld.global.u32 	%r711, [%rd11+72];
	xor.b32  	%r1094, %r1094, %r711;
	ld.global.u32 	%r712, [%rd11+76];
	xor.b32  	%r1093, %r1093, %r712;
$L__BB0_41:
	and.b32  	%r714, %r683, 16;
	setp.eq.s32 	%p53, %r714, 0;
	@%p53 bra 	$L__BB0_43;
	ld.global.u32 	%r715, [%rd11+80];
	xor.b32  	%r1097, %r1097, %r715;
	ld.global.u32 	%r716, [%rd11+84];
	xor.b32  	%r1096, %r1096, %r716;
	ld.global.u32 	%r717, [%rd11+88];
	xor.b32  	%r1095, %r1095, %r717;
	ld.global.u32 	%r718, [%rd11+92];
	xor.b32  	%r1094, %r1094, %r718;
	ld.global.u32 	%r719, [%rd11+96];
	xor.b32  	%r1093, %r1093, %r719;
$L__BB0_43:
	and.b32  	%r721, %r683, 32;
	setp.eq.s32 	%p54, %r721, 0;
	@%p54 bra 	$L__BB0_45;
	ld.global.u32 	%r722, [%rd11+100];
	xor.b32  	%r1097, %r1097, %r722;
	ld.global.u32 	%r723, [%rd11+104];
	xor.b32  	%r1096, %r1096, %r723;
	ld.global.u32 	%r724, [%rd11+108];
	xor.b32  	%r1095, %r1095, %r724;
	ld.global.u32 	%r725, [%rd11+112];
	xor.b32  	%r1094, %r1094, %r725;
	ld.global.u32 	%r726, [%rd11+116];
	xor.b32  	%r1093, %r1093, %r726;
$L__BB0_45:
	and.b32  	%r728, %r683, 64;
	setp.eq.s32 	%p55, %r728, 0;
	@%p55 bra 	$L__BB0_47;
	ld.global.u32 	%r729, [%rd11+120];
	xor.b32  	%r1097, %r1097, %r729;
	ld.global.u32 	%r730, [%rd11+124];
	xor.b32  	%r1096, %r1096, %r730;
	ld.global.u32 	%r731, [%rd11+128];
	xor.b32  	%r1095, %r1095, %r731;
	ld.global.u32 	%r732, [%rd11+132];
	xor.b32  	%r1094, %r1094, %r732;
	ld.global.u32 	%r733, [%rd11+136];
	xor.b32  	%r1093, %r1093, %r733;
$L__BB0_47:
	and.b32  	%r735, %r683, 128;
	setp.eq.s32 	%p56, %r735, 0;
	@%p56 bra 	$L__BB0_49;
	ld.global.u32 	%r736, [%rd11+140];
	xor.b32  	%r1097, %r1097, %r736;
	ld.global.u32 	%r737, [%rd11+144];
	xor.b32  	%r1096, %r1096, %r737;
	ld.global.u32 	%r738, [%rd11+148];
	xor.b32  	%r1095, %r1095, %r738;
	ld.global.u32 	%r739, [%rd11+152];
	xor.b32  	%r1094, %r1094, %r739;
	ld.global.u32 	%r740, [%rd11+156];
	xor.b32  	%r1093, %r1093, %r740;
$L__BB0_49:
	and.b32  	%r742, %r683, 256;
	setp.eq.s32 	%p57, %r742, 0;
	@%p57 bra 	$L__BB0_51;
	ld.global.u32 	%r743, [%rd11+160];
	xor.b32  	%r1097, %r1097, %r743;
	ld.global.u32 	%r744, [%rd11+164];
	xor.b32  	%r1096, %r1096, %r744;
	ld.global.u32 	%r745, [%rd11+168];
	xor.b32  	%r1095, %r1095, %r745;
	ld.global.u32 	%r746, [%rd11+172];
	xor.b32  	%r1094, %r1094, %r746;
	ld.global.u32 	%r747, [%rd11+176];
	xor.b32  	%r1093, %r1093, %r747;
$L__BB0_51:
	and.b32  	%r749, %r683, 512;
	setp.eq.s32 	%p58, %r749, 0;
	@%p58 bra 	$L__BB0_53;
	ld.global.u32 	%r750, [%rd11+180];
	xor.b32  	%r1097, %r1097, %r750;
	ld.global.u32 	%r751, [%rd11+184];
	xor.b32  	%r1096, %r1096, %r751;
	ld.global.u32 	%r752, [%rd11+188];
	xor.b32  	%r1095, %r1095, %r752;
	ld.global.u32 	%r753, [%rd11+192];
	xor.b32  	%r1094, %r1094, %r753;
	ld.global.u32 	%r754, [%rd11+196];
	xor.b32  	%r1093, %r1093, %r754;
$L__BB0_53:
	and.b32  	%r756, %r683, 1024;
	setp.eq.s32 	%p59, %r756, 0;
	@%p59 bra 	$L__BB0_55;
	ld.global.u32 	%r757, [%rd11+200];
	xor.b32  	%r1097, %r1097, %r757;
	ld.global.u32 	%r758, [%rd11+204];
	xor.b32  	%r1096, %r1096, %r758;
	ld.global.u32 	%r759, [%rd11+208];
	xor.b32  	%r1095, %r1095, %r759;
	ld.global.u32 	%r760, [%rd11+212];
	xor.b32  	%r1094, %r1094, %r760;
	ld.global.u32 	%r761, [%rd11+216];
	xor.b32  	%r1093, %r1093, %r761;
$L__BB0_55:
	and.b32  	%r763, %r683, 2048;
	setp.eq.s32 	%p60, %r763, 0;
	@%p60 bra 	$L__BB0_57;
	ld.global.u32 	%r764, [%rd11+220];
	xor.b32  	%r1097, %r1097, %r764;
	ld.global.u32 	%r765, [%rd11+224];
	xor.b32  	%r1096, %r1096, %r765;
	ld.global.u32 	%r766, [%rd11+228];
	xor.b32  	%r1095, %r1095, %r766;
	ld.global.u32 	%r767, [%rd11+232];
	xor.b32  	%r1094, %r1094, %r767;
	ld.global.u32 	%r768, [%rd11+236];
	xor.b32  	%r1093, %r1093, %r768;
$L__BB0_57:
	and.b32  	%r770, %r683, 4096;
	setp.eq.s32 	%p61, %r770, 0;
	@%p61 bra 	$L__BB0_59;
	ld.global.u32 	%r771, [%rd11+240];
	xor.b32  	%r1097, %r1097, %r771;
	ld.global.u32 	%r772, [%rd11+244];
	xor.b32  	%r1096, %r1096, %r772;
	ld.global.u32 	%r773, [%rd11+248];
	xor.b32  	%r1095, %r1095, %r773;
	ld.global.u32 	%r774, [%rd11+252];
	xor.b32  	%r1094, %r1094, %r774;
	ld.global.u32 	%r775, [%rd11+256];
	xor.b32  	%r1093, %r1093, %r775;
$L__BB0_59:
	and.b32  	%r777, %r683, 8192;
	setp.eq.s32 	%p62, %r777, 0;
	@%p62 bra 	$L__BB0_61;
	ld.global.u32 	%r778, [%rd11+260];
	xor.b32  	%r1097, %r1097, %r778;
	ld.global.u32 	%r779, [%rd11+264];
	xor.b32  	%r1096, %r1096, %r779;
	ld.global.u32 	%r780, [%rd11+268];
	xor.b32  	%r1095, %r1095, %r780;
	ld.global.u32 	%r781, [%rd11+272];
	xor.b32  	%r1094, %r1094, %r781;
	ld.global.u32 	%r782, [%rd11+276];
	xor.b32  	%r1093, %r1093, %r782;
$L__BB0_61:
	and.b32  	%r784, %r683, 16384;
	setp.eq.s32 	%p63, %r784, 0;
	@%p63 bra 	$L__BB0_63;
	ld.global.u32 	%r785, [%rd11+280];
	xor.b32  	%r1097, %r1097, %r785;
	ld.global.u32 	%r786, [%rd11+284];
	xor.b32  	%r1096, %r1096, %r786;
	ld.global.u32 	%r787, [%rd11+288];
	xor.b32  	%r1095, %r1095, %r787;
	ld.global.u32 	%r788, [%rd11+292];
	xor.b32  	%r1094, %r1094, %r788;
	ld.global.u32 	%r789, [%rd11+296];
	xor.b32  	%r1093, %r1093, %r789;
$L__BB0_63:
	and.b32  	%r791, %r683, 32768;
	setp.eq.s32 	%p64, %r791, 0;
	@%p64 bra 	$L__BB0_65;
	ld.global.u32 	%r792, [%rd11+300];
	xor.b32  	%r1097, %r1097, %r792;
	ld.global.u32 	%r793, [%rd11+304];
	xor.b32  	%r1096, %r1096, %r793;
	ld.global.u32 	%r794, [%rd11+308];
	xor.b32  	%r1095, %r1095, %r794;
	ld.global.u32 	%r795, [%rd11+312];
	xor.b32  	%r1094, %r1094, %r795;
	ld.global.u32 	%r796, [%rd11+316];
	xor.b32  	%r1093, %r1093, %r796;
$L__BB0_65:
	add.s32 	%r1092, %r1092, 16;
	setp.ne.s32 	%p65, %r1092, 32;
	@%p65 bra 	$L__BB0_33;
	mad.lo.s32 	%r797, %r1086, -31, %r46;
	add.s32 	%r1086, %r797, 1;
	setp.ne.s32 	%p66, %r1086, 5;
	@%p66 bra 	$L__BB0_32;
	st.local.u32 	[%rd5+4], %r1097;
	st.local.v2.u32 	[%rd5+8], {%r1096, %r1095};
	st.local.v2.u32 	[%rd5+16], {%r1094, %r1093};
	and.b64  	%rd50, %rd9, 3;
	setp.eq.s64 	%p67, %rd50, 1;
	@%p67 bra 	$L__BB0_142;
	mov.b32 	%r1093, 0;
	mov.u32 	%r1094, %r1093;
	mov.u32 	%r1095, %r1093;
	mov.u32 	%r1096, %r1093;
	mov.u32 	%r1097, %r1093;
	mov.u32 	%r1178, %r1093;
$L__BB0_69:
	mul.wide.u32 	%rd51, %r1178, 4;
	add.s64 	%rd52, %rd5, %rd51;
	ld.local.u32 	%r221, [%rd52+4];
	shl.b32 	%r222, %r1178, 5;
	mov.b32 	%r1184, 0;
$L__BB0_70:
	.pragma "nounroll";
	shr.u32 	%r800, %r221, %r1184;
	and.b32  	%r801, %r800, 1;
	setp.eq.b32 	%p68, %r801, 1;
	not.pred 	%p69, %p68;
	add.s32 	%r802, %r222, %r1184;
	mul.lo.s32 	%r803, %r802, 5;
	mul.wide.u32 	%rd53, %r803, 4;
	add.s64 	%rd12, %rd10, %rd53;
	@%p69 bra 	$L__BB0_72;
	ld.global.u32 	%r804, [%rd12];
	xor.b32  	%r1097, %r1097, %r804;
	ld.global.u32 	%r805, [%rd12+4];
	xor.b32  	%r1096, %r1096, %r805;
	ld.global.u32 	%r806, [%rd12+8];
	xor.b32  	%r1095, %r1095, %r806;
	ld.global.u32 	%r807, [%rd12+12];
	xor.b32  	%r1094, %r1094, %r807;
	ld.global.u32 	%r808, [%rd12+16];
	xor.b32  	%r1093, %r1093, %r808;
$L__BB0_72:
	and.b32  	%r810, %r800, 2;
	setp.eq.s32 	%p70, %r810, 0;
	@%p70 bra 	$L__BB0_74;
	ld.global.u32 	%r811, [%rd12+20];
	xor.b32  	%r1097, %r1097, %r811;
	ld.global.u32 	%r812, [%rd12+24];
	xor.b32  	%r1096, %r1096, %r812;
	ld.global.u32 	%r813, [%rd12+28];
	xor.b32  	%r1095, %r1095, %r813;
	ld.global.u32 	%r814, [%rd12+32];
	xor.b32  	%r1094, %r1094, %r814;
	ld.global.u32 	%r815, [%rd12+36];
	xor.b32  	%r1093, %r1093, %r815;
$L__BB0_74:
	and.b32  	%r817, %r800, 4;
	setp.eq.s32 	%p71, %r817, 0;
	@%p71 bra 	$L__BB0_76;
	ld.global.u32 	%r818, [%rd12+40];
	xor.b32  	%r1097, %r1097, %r818;
	ld.global.u32 	%r819, [%rd12+44];
	xor.b32  	%r1096, %r1096, %r819;
	ld.global.u32 	%r820, [%rd12+48];
	xor.b32  	%r1095, %r1095, %r820;
	ld.global.u32 	%r821, [%rd12+52];
	xor.b32  	%r1094, %r1094, %r821;
	ld.global.u32 	%r822, [%rd12+56];
	xor.b32  	%r1093, %r1093, %r822;
$L__BB0_76:
	and.b32  	%r824, %r800, 8;
	setp.eq.s32 	%p72, %r824, 0;
	@%p72 bra 	$L__BB0_78;
	ld.global.u32 	%r825, [%rd12+60];
	xor.b32  	%r1097, %r1097, %r825;
	ld.global.u32 	%r826, [%rd12+64];
	xor.b32  	%r1096, %r1096, %r826;
	ld.global.u32 	%r827, [%rd12+68];
	xor.b32  	%r1095, %r1095, %r827;
	ld.global.u32 	%r828, [%rd12+72];
	xor.b32  	%r1094, %r1094, %r828;
	ld.global.u32 	%r829, [%rd12+76];
	xor.b32  	%r1093, %r1093, %r829;
$L__BB0_78:
	and.b32  	%r831, %r800, 16;
	setp.eq.s32 	%p73, %r831, 0;
	@%p73 bra 	$L__BB0_80;
	ld.global.u32 	%r832, [%rd12+80];
	xor.b32  	%r1097, %r1097, %r832;
	ld.global.u32 	%r833, [%rd12+84];
	xor.b32  	%r1096, %r1096, %r833;
	ld.global.u32 	%r834, [%rd12+88];
	xor.b32  	%r1095, %r1095, %r834;
	ld.global.u32 	%r835, [%rd12+92];
	xor.b32  	%r1094, %r1094, %r835;
	ld.global.u32 	%r836, [%rd12+96];
	xor.b32  	%r1093, %r1093, %r836;
$L__BB0_80:
	and.b32  	%r838, %r800, 32;
	setp.eq.s32 	%p74, %r838, 0;
	@%p74 bra 	$L__BB0_82;
	ld.global.u32 	%r839, [%rd12+100];
	xor.b32  	%r1097, %r1097, %r839;
	ld.global.u32 	%r840, [%rd12+104];
	xor.b32  	%r1096, %r1096, %r840;
	ld.global.u32 	%r841, [%rd12+108];
	xor.b32  	%r1095, %r1095, %r841;
	ld.global.u32 	%r842, [%rd12+112];
	xor.b32  	%r1094, %r1094, %r842;
	ld.global.u32 	%r843, [%rd12+116];
	xor.b32  	%r1093, %r1093, %r843;
$L__BB0_82:
	and.b32  	%r845, %r800, 64;
	setp.eq.s32 	%p75, %r845, 0;
	@%p75 bra 	$L__BB0_84;
	ld.global.u32 	%r846, [%rd12+120];
	xor.b32  	%r1097, %r1097, %r846;
	ld.global.u32 	%r847, [%rd12+124];
	xor.b32  	%r1096, %r1096, %r847;
	ld.global.u32 	%r848, [%rd12+128];
	xor.b32  	%r1095, %r1095, %r848;
	ld.global.u32 	%r849, [%rd12+132];
	xor.b32  	%r1094, %r1094, %r849;
	ld.global.u32 	%r850, [%rd12+136];
	xor.b32  	%r1093, %r1093, %r850;
$L__BB0_84:
	and.b32  	%r852, %r800, 128;
	setp.eq.s32 	%p76, %r852, 0;
	@%p76 bra 	$L__BB0_86;
	ld.global.u32 	%r853, [%rd12+140];
	xor.b32  	%r1097, %r1097, %r853;
	ld.global.u32 	%r854, [%rd12+144];
	xor.b32  	%r1096, %r1096, %r854;
	ld.global.u32 	%r855, [%rd12+148];
	xor.b32  	%r1095, %r1095, %r855;
	ld.global.u32 	%r856, [%rd12+152];
	xor.b32  	%r1094, %r1094, %r856;
	ld.global.u32 	%r857, [%rd12+156];
	xor.b32  	%r1093, %r1093, %r857;
$L__BB0_86:
	and.b32  	%r859, %r800, 256;
	setp.eq.s32 	%p77, %r859, 0;
	@%p77 bra 	$L__BB0_88;
	ld.global.u32 	%r860, [%rd12+160];
	xor.b32  	%r1097, %r1097, %r860;
	ld.global.u32 	%r861, [%rd12+164];
	xor.b32  	%r1096, %r1096, %r861;
	ld.global.u32 	%r862, [%rd12+168];
	xor.b32  	%r1095, %r1095, %r862;
	ld.global.u32 	%r863, [%rd12+172];
	xor.b32  	%r1094, %r1094, %r863;
	ld.global.u32 	%r864, [%rd12+176];
	xor.b32  	%r1093, %r1093, %r864;
$L__BB0_88:
	and.b32  	%r866, %r800, 512;
	setp.eq.s32 	%p78, %r866, 0;
	@%p78 bra 	$L__BB0_90;
	ld.global.u32 	%r867, [%rd12+180];
	xor.b32  	%r1097, %r1097, %r867;
	ld.global.u32 	%r868, [%rd12+184];
	xor.b32  	%r1096, %r1096, %r868;
	ld.global.u32 	%r869, [%rd12+188];
	xor.b32  	%r1095, %r1095, %r869;
	ld.global.u32 	%r870, [%rd12+192];
	xor.b32  	%r1094, %r1094, %r870;
	ld.global.u32 	%r871, [%rd12+196];
	xor.b32  	%r1093, %r1093, %r871;
$L__BB0_90:
	and.b32  	%r873, %r800, 1024;
	setp.eq.s32 	%p79, %r873, 0;
	@%p79 bra 	$L__BB0_92;
	ld.global.u32 	%r874, [%rd12+200];
	xor.b32  	%r1097, %r1097, %r874;
	ld.global.u32 	%r875, [%rd12+204];
	xor.b32  	%r1096, %r1096, %r875;
	ld.global.u32 	%r876, [%rd12+208];
	xor.b32  	%r1095, %r1095, %r876;
	ld.global.u32 	%r877, [%rd12+212];
	xor.b32  	%r1094, %r1094, %r877;
	ld.global.u32 	%r878, [%rd12+216];
	xor.b32  	%r1093, %r1093, %r878;
$L__BB0_92:
	and.b32  	%r880, %r800, 2048;
	setp.eq.s32 	%p80, %r880, 0;
	@%p80 bra 	$L__BB0_94;
	ld.global.u32 	%r881, [%rd12+220];
	xor.b32  	%r1097, %r1097, %r881;
	ld.global.u32 	%r882, [%rd12+224];
	xor.b32  	%r1096, %r1096, %r882;
	ld.global.u32 	%r883, [%rd12+228];
	xor.b32  	%r1095, %r1095, %r883;
	ld.global.u32 	%r884, [%rd12+232];
	xor.b32  	%r1094, %r1094, %r884;
	ld.global.u32 	%r885, [%rd12+236];
	xor.b32  	%r1093, %r1093, %r885;
$L__BB0_94:
	and.b32  	%r887, %r800, 4096;
	setp.eq.s32 	%p81, %r887, 0;
	@%p81 bra 	$L__BB0_96;
	ld.global.u32 	%r888, [%rd12+240];
	xor.b32  	%r1097, %r1097, %r888;
	ld.global.u32 	%r889, [%rd12+244];
	xor.b32  	%r1096, %r1096, %r889;
	ld.global.u32 	%r890, [%rd12+248];
	xor.b32  	%r1095, %r1095, %r890;
	ld.global.u32 	%r891, [%rd12+252];
	xor.b32  	%r1094, %r1094, %r891;
	ld.global.u32 	%r892, [%rd12+256];
	xor.b32  	%r1093, %r1093, %r892;
$L__BB0_96:
	and.b32  	%r894, %r800, 8192;
	setp.eq.s32 	%p82, %r894, 0;
	@%p82 bra 	$L__BB0_98;
	ld.global.u32 	%r895, [%rd12+260];
	xor.b32  	%r1097, %r1097, %r895;
	ld.global.u32 	%r896, [%rd12+264];
	xor.b32  	%r1096, %r1096, %r896;
	ld.global.u32 	%r897, [%rd12+268];
	xor.b32  	%r1095, %r1095, %r897;
	ld.global.u32 	%r898, [%rd12+272];
	xor.b32  	%r1094, %r1094, %r898;
	ld.global.u32 	%r899, [%rd12+276];
	xor.b32  	%r1093, %r1093, %r899;
$L__BB0_98:
	and.b32  	%r901, %r800, 16384;
	setp.eq.s32 	%p83, %r901, 0;
	@%p83 bra 	$L__BB0_100;
	ld.global.u32 	%r902, [%rd12+280];
	xor.b32  	%r1097, %r1097, %r902;
	ld.global.u32 	%r903, [%rd12+284];
	xor.b32  	%r1096, %r1096, %r903;
	ld.global.u32 	%r904, [%rd12+288];
	xor.b32  	%r1095, %r1095, %r904;
	ld.global.u32 	%r905, [%rd12+292];
	xor.b32  	%r1094, %r1094, %r905;
	ld.global.u32 	%r906, [%rd12+296];
	xor.b32  	%r1093, %r1093, %r906;
$L__BB0_100:
	and.b32  	%r908, %r800, 32768;
	setp.eq.s32 	%p84, %r908, 0;
	@%p84 bra 	$L__BB0_102;
	ld.global.u32 	%r909, [%rd12+300];
	xor.b32  	%r1097, %r1097, %r909;
	ld.global.u32 	%r910, [%rd12+304];
	xor.b32  	%r1096, %r1096, %r910;
	ld.global.u32 	%r911, [%rd12+308];
	xor.b32  	%r1095, %r1095, %r911;
	ld.global.u32 	%r912, [%rd12+312];
	xor.b32  	%r1094, %r1094, %r912;
	ld.global.u32 	%r913, [%rd12+316];
	xor.b32  	%r1093, %r1093, %r913;
$L__BB0_102:
	add.s32 	%r1184, %r1184, 16;
	setp.ne.s32 	%p85, %r1184, 32;
	@%p85 bra 	$L__BB0_70;
	mad.lo.s32 	%r914, %r1178, -31, %r222;
	add.s32 	%r1178, %r914, 1;
	setp.ne.s32 	%p86, %r1178, 5;
	@%p86 bra 	$L__BB0_69;
	st.local.u32 	[%rd5+4], %r1097;
	st.local.v2.u32 	[%rd5+8], {%r1096, %r1095};
	st.local.v2.u32 	[%rd5+16], {%r1094, %r1093};
	and.b64  	%rd54, %rd9, 3;
	setp.ne.s64 	%p87, %rd54, 3;
	@%p87 bra 	$L__BB0_142;
	mov.b32 	%r1093, 0;
	mov.u32 	%r1094, %r1093;
	mov.u32 	%r1095, %r1093;
	mov.u32 	%r1096, %r1093;
	mov.u32 	%r1097, %r1093;
	mov.u32 	%r1270, %r1093;
$L__BB0_106:
	mul.wide.u32 	%rd55, %r1270, 4;
	add.s64 	%rd56, %rd5, %rd55;
	ld.local.u32 	%r397, [%rd56+4];
	shl.b32 	%r398, %r1270, 5;
	mov.b32 	%r1276, 0;
$L__BB0_107:
	.pragma "nounroll";
	shr.u32 	%r917, %r397, %r1276;
	and.b32  	%r918, %r917, 1;
	setp.eq.b32 	%p88, %r918, 1;
	not.pred 	%p89, %p88;
	add.s32 	%r919, %r398, %r1276;
	mul.lo.s32 	%r920, %r919, 5;
	mul.wide.u32 	%rd57, %r920, 4;
	add.s64 	%rd13, %rd10, %rd57;
	@%p89 bra 	$L__BB0_109;
	ld.global.u32 	%r921, [%rd13];
	xor.b32  	%r1097, %r1097, %r921;
	ld.global.u32 	%r922, [%rd13+4];
	xor.b32  	%r1096, %r1096, %r922;
	ld.global.u32 	%r923, [%rd13+8];
	xor.b32  	%r1095, %r1095, %r923;
	ld.global.u32 	%r924, [%rd13+12];
	xor.b32  	%r1094, %r1094, %r924;
	ld.global.u32 	%r925, [%rd13+16];
	xor.b32  	%r1093, %r1093, %r925;
$L__BB0_109:
	and.b32  	%r927, %r917, 2;
	setp.eq.s32 	%p90, %r927, 0;
	@%p90 bra 	$L__BB0_111;
	ld.global.u32 	%r928, [%rd13+20];
	xor.b32  	%r1097, %r1097, %r928;
	ld.global.u32 	%r929, [%rd13+24];
	xor.b32  	%r1096, %r1096, %r929;
	ld.global.u32 	%r930, [%rd13+28];
	xor.b32  	%r1095, %r1095, %r930;
	ld.global.u32 	%r931, [%rd13+32];
	xor.b32  	%r1094, %r1094, %r931;
	ld.global.u32 	%r932, [%rd13+36];
	xor.b32  	%r1093, %r1093, %r932;
$L__BB0_111:
	and.b32  	%r934, %r917, 4;
	setp.eq.s32 	%p91, %r934, 0;
	@%p91 bra 	$L__BB0_113;
	ld.global.u32 	%r935, [%rd13+40];
	xor.b32  	%r1097, %r1097, %r935;
	ld.global.u32 	%r936, [%rd13+44];
	xor.b32  	%r1096, %r1096, %r936;
	ld.global.u32 	%r937, [%rd13+48];
	xor.b32  	%r1095, %r1095, %r937;
	ld.global.u32 	%r938, [%rd13+52];
	xor.b32  	%r1094, %r1094, %r938;
	ld.global.u32 	%r939, [%rd13+56];
	xor.b32  	%r1093, %r1093, %r939;
$L__BB0_113:
	and.b32  	%r941, %r917, 8;
	setp.eq.s32 	%p92, %r941, 0;
	@%p92 bra 	$L__BB0_115;
	ld.global.u32 	%r942, [%rd13+60];
	xor.b32  	%r1097, %r1097, %r942;
	ld.global.u32 	%r943, [%rd13+64];
	xor.b32  	%r1096, %r1096, %r943;
	ld.global.u32 	%r944, [%rd13+68];
	xor.b32  	%r1095, %r1095, %r944;
	ld.global.u32 	%r945, [%rd13+72];
	xor.b32  	%r1094, %r1094, %r945;
	ld.global.u32 	%r946, [%rd13+76];
	xor.b32  	%r1093, %r1093, %r946;
$L__BB0_115:
	and.b32  	%r948, %r917, 16;
	setp.eq.s32 	%p93, %r948, 0;
	@%p93 bra 	$L__BB0_117;
	ld.global.u32 	%r949, [%rd13+80];
	xor.b32  	%r1097, %r1097, %r949;
	ld.global.u32 	%r950, [%rd13+84];
	xor.b32  	%r1096, %r1096, %r950;
	ld.global.u32 	%r951, [%rd13+88];
	xor.b32  	%r1095, %r1095, %r951;
	ld.global.u32 	%r952, [%rd13+92];
	xor.b32  	%r1094, %r1094, %r952;
	ld.global.u32 	%r953, [%rd13+96];
	xor.b32  	%r1093, %r1093, %r953;
$L__BB0_117:
	and.b32  	%r955, %r917, 32;
	setp.eq.s32 	%p94, %r955, 0;
	@%p94 bra 	$L__BB0_119;
	ld.global.u32 	%r956, [%rd13+100];
	xor.b32  	%r1097, %r1097, %r956;
	ld.global.u32 	%r957, [%rd13+104];
	xor.b32  	%r1096, %r1096, %r957;
	ld.global.u32 	%r958, [%rd13+108];
	xor.b32  	%r1095, %r1095, %r958;
	ld.global.u32 	%r959, [%rd13+112];
	xor.b32  	%r1094, %r1094, %r959;
	ld.global.u32 	%r960, [%rd13+116];
	xor.b32  	%r1093, %r1093, %r960;
$L__BB0_119:
	and.b32  	%r962, %r917, 64;
	setp.eq.s32 	%p95, %r962, 0;
	@%p95 bra 	$L__BB0_121;
	ld.global.u32 	%r963, [%rd13+120];
	xor.b32  	%r1097, %r1097, %r963;
	ld.global.u32 	%r964, [%rd13+124];
	xor.b32  	%r1096, %r1096, %r964;
	ld.global.u32 	%r965, [%rd13+128];
	xor.b32  	%r1095, %r1095, %r965;
	ld.global.u32 	%r966, [%rd13+132];
	xor.b32  	%r1094, %r1094, %r966;
	ld.global.u32 	%r967, [%rd13+136];
	xor.b32  	%r1093, %r1093, %r967;
$L__BB0_121:
	and.b32  	%r969, %r917, 128;
	setp.eq.s32 	%p96, %r969, 0;
	@%p96 bra 	$L__BB0_123;
	ld.global.u32 	%r970, [%rd13+140];
	xor.b32  	%r1097, %r1097, %r970;
	ld.global.u32 	%r971, [%rd13+144];
	xor.b32  	%r1096, %r1096, %r971;
	ld.global.u32 	%r972, [%rd13+148];
	xor.b32  	%r1095, %r1095, %r972;
	ld.global.u32 	%r973, [%rd13+152];
	xor.b32  	%r1094, %r1094, %r973;
	ld.global.u32 	%r974, [%rd13+156];
	xor.b32  	%r1093, %r1093, %r974;
$L__BB0_123:
	and.b32  	%r976, %r917, 256;
	setp.eq.s32 	%p97, %r976, 0;
	@%p97 bra 	$L__BB0_125;
	ld.global.u32 	%r977, [%rd13+160];
	xor.b32  	%r1097, %r1097, %r977;
	ld.global.u32 	%r978, [%rd13+164];
	xor.b32  	%r1096, %r1096, %r978;
	ld.global.u32 	%r979, [%rd13+168];
	xor.b32  	%r1095, %r1095, %r979;
	ld.global.u32 	%r980, [%rd13+172];
	xor.b32  	%r1094, %r1094, %r980;
	ld.global.u32 	%r981, [%rd13+176];
	xor.b32  	%r1093, %r1093, %r981;
$L__BB0_125:
	and.b32  	%r983, %r917, 512;
	setp.eq.s32 	%p98, %r983, 0;
	@%p98 bra 	$L__BB0_127;
	ld.global.u32 	%r984, [%rd13+180];
	xor.b32  	%r1097, %r1097, %r984;
	ld.global.u32 	%r985, [%rd13+184];
	xor.b32  	%r1096, %r1096, %r985;
	ld.global.u32 	%r986, [%rd13+188];
	xor.b32  	%r1095, %r1095, %r986;
	ld.global.u32 	%r987, [%rd13+192];
	xor.b32  	%r1094, %r1094, %r987;
	ld.global.u32 	%r988, [%rd13+196];
	xor.b32  	%r1093, %r1093, %r988;
$L__BB0_127:
	and.b32  	%r990, %r917, 1024;
	setp.eq.s32 	%p99, %r990, 0;
	@%p99 bra 	$L__BB0_129;
	ld.global.u32 	%r991, [%rd13+200];
	xor.b32  	%r1097, %r1097, %r991;
	ld.global.u32 	%r992, [%rd13+204];
	xor.b32  	%r1096, %r1096, %r992;
	ld.global.u32 	%r993, [%rd13+208];
	xor.b32  	%r1095, %r1095, %r993;
	ld.global.u32 	%r994, [%rd13+212];
	xor.b32  	%r1094, %r1094, %r994;
	ld.global.u32 	%r995, [%rd13+216];
	xor.b32  	%r1093, %r1093, %r995;
$L__BB0_129:
	and.b32  	%r997, %r917, 2048;
	setp.eq.s32 	%p100, %r997, 0;
	@%p100 bra 	$L__BB0_131;
	ld.global.u32 	%r998, [%rd13+220];
	xor.b32  	%r1097, %r1097, %r998;
	ld.global.u32 	%r999, [%rd13+224];
	xor.b32  	%r1096, %r1096, %r999;
	ld.global.u32 	%r1000, [%rd13+228];
	xor.b32  	%r1095, %r1095, %r1000;
	ld.global.u32 	%r1001, [%rd13+232];
	xor.b32  	%r1094, %r1094, %r1001;
	ld.global.u32 	%r1002, [%rd13+236];
	xor.b32  	%r1093, %r1093, %r1002;
$L__BB0_131:
	and.b32  	%r1004, %r917, 4096;
	setp.eq.s32 	%p101, %r1004, 0;
	@%p101 bra 	$L__BB0_133;
	ld.global.u32 	%r1005, [%rd13+240];
	xor.b32  	%r1097, %r1097, %r1005;
	ld.global.u32 	%r1006, [%rd13+244];
	xor.b32  	%r1096, %r1096, %r1006;
	ld.global.u32 	%r1007, [%rd13+248];
	xor.b32  	%r1095, %r1095, %r1007;
	ld.global.u32 	%r1008, [%rd13+252];
	xor.b32  	%r1094, %r1094, %r1008;
	ld.global.u32 	%r1009, [%rd13+256];
	xor.b32  	%r1093, %r1093, %r1009;
$L__BB0_133:
	and.b32  	%r1011, %r917, 8192;
	setp.eq.s32 	%p102, %r1011, 0;
	@%p102 bra 	$L__BB0_135;
	ld.global.u32 	%r1012, [%rd13+260];
	xor.b32  	%r1097, %r1097, %r1012;
	ld.global.u32 	%r1013, [%rd13+264];
	xor.b32  	%r1096, %r1096, %r1013;
	ld.global.u32 	%r1014, [%rd13+268];
	xor.b32  	%r1095, %r1095, %r1014;
	ld.global.u32 	%r1015, [%rd13+272];
	xor.b32  	%r1094, %r1094, %r1015;
	ld.global.u32 	%r1016, [%rd13+276];
	xor.b32  	%r1093, %r1093, %r1016;
$L__BB0_135:
	and.b32  	%r1018, %r917, 16384;
	setp.eq.s32 	%p103, %r1018, 0;
	@%p103 bra 	$L__BB0_137;
	ld.global.u32 	%r1019, [%rd13+280];
	xor.b32  	%r1097, %r1097, %r1019;
	ld.global.u32 	%r1020, [%rd13+284];
	xor.b32  	%r1096, %r1096, %r1020;
	ld.global.u32 	%r1021, [%rd13+288];
	xor.b32  	%r1095, %r1095, %r1021;
	ld.global.u32 	%r1022, [%rd13+292];
	xor.b32  	%r1094, %r1094, %r1022;
	ld.global.u32 	%r1023, [%rd13+296];
	xor.b32  	%r1093, %r1093, %r1023;
$L__BB0_137:
	and.b32  	%r1025, %r917, 32768;
	setp.eq.s32 	%p104, %r1025, 0;
	@%p104 bra 	$L__BB0_139;
	ld.global.u32 	%r1026, [%rd13+300];
	xor.b32  	%r1097, %r1097, %r1026;
	ld.global.u32 	%r1027, [%rd13+304];
	xor.b32  	%r1096, %r1096, %r1027;
	ld.global.u32 	%r1028, [%rd13+308];
	xor.b32  	%r1095, %r1095, %r1028;
	ld.global.u32 	%r1029, [%rd13+312];
	xor.b32  	%r1094, %r1094, %r1029;
	ld.global.u32 	%r1030, [%rd13+316];
	xor.b32  	%r1093, %r1093, %r1030;
$L__BB0_139:
	add.s32 	%r1276, %r1276, 16;
	setp.ne.s32 	%p105, %r1276, 32;
	@%p105 bra 	$L__BB0_107;
	mad.lo.s32 	%r1031, %r1270, -31, %r398;
	add.s32 	%r1270, %r1031, 1;
	setp.ne.s32 	%p106, %r1270, 5;
	@%p106 bra 	$L__BB0_106;
	st.local.u32 	[%rd5+4], %r1097;
	st.local.v2.u32 	[%rd5+8], {%r1096, %r1095};
	st.local.v2.u32 	[%rd5+16], {%r1094, %r1093};
$L__BB0_142:
	shr.u64 	%rd85, %rd9, 2;
	add.s32 	%r1080, %r1080, 1;
	setp.gt.u64 	%p107, %rd9, 3;
	@%p107 bra 	$L__BB0_30;
$L__BB0_143:
	setp.ge.s32 	%p108, %r1380, %r600;
	@%p108 bra 	$L__BB0_148;
	add.s32 	%r578, %r1380, %r3;
	max.s32 	%r1032, %r600, %r578;
	setp.lt.s32 	%p109, %r578, %r600;
	selp.u32 	%r1033, 1, 0, %p109;
	add.s32 	%r1034, %r578, %r1033;
	sub.s32 	%r1035, %r1032, %r1034;
	div.u32 	%r1036, %r1035, %r3;
	add.s32 	%r579, %r1036, %r1033;
	and.b32  	%r1037, %r579, 1;
	setp.eq.b32 	%p110, %r1037, 1;
	mov.u32 	%r1375, %r1093;
	mov.u32 	%r1376, %r1094;
	mov.u32 	%r1377, %r1095;
	mov.u32 	%r1378, %r1096;
	@%p110 bra 	$L__BB0_146;
	cvt.u64.u32 	%rd58, %r1380;
	mul.wide.u32 	%rd59, %r1380, 4;
	add.s64 	%rd60, %rd7, %rd59;
	ld.global.nc.f32 	%f102, [%rd60];
	sub.f32 	%f103, %f102, %f14;
	mul.f32 	%f104, %f27, %f103;
	add.s64 	%rd61, %rd4, %rd59;
	ld.global.nc.f32 	%f105, [%rd61];
	add.s64 	%rd62, %rd3, %rd59;
	ld.global.nc.f32 	%f106, [%rd62];
	fma.rn.f32 	%f107, %f105, %f104, %f106;
	fma.rn.f32 	%f108, %f107, 0fBBBB989D, 0f3F000000;
	cvt.sat.f32.f32 	%f109, %f108;
	mov.f32 	%f110, 0f4B400001;
	mov.f32 	%f111, 0f437C0000;
	fma.rm.f32 	%f112, %f109, %f111, %f110;
	add.f32 	%f113, %f112, 0fCB40007F;
	neg.f32 	%f114, %f113;
	fma.rn.f32 	%f115, %f107, 0fBFB8AA3B, %f114;
	fma.rn.f32 	%f116, %f107, 0fB2A57060, %f115;
	mov.b32 	%r1038, %f112;
	shl.b32 	%r1039, %r1038, 23;
	mov.b32 	%f117, %r1039;
	ex2.approx.ftz.f32 	%f118, %f116;
	fma.rn.f32 	%f119, %f118, %f117, 0f3F800000;
	div.rn.f32 	%f120, %f107, %f119;
	shr.u32 	%r1040, %r1097, 2;
	xor.b32  	%r1041, %r1040, %r1097;
	shl.b32 	%r1042, %r1093, 4;
	shl.b32 	%r1043, %r1041, 1;
	xor.b32  	%r1044, %r1043, %r1042;
	xor.b32  	%r1045, %r1044, %r1041;
	xor.b32  	%r1375, %r1045, %r1093;
	add.s32 	%r1374, %r1374, 362437;
	add.s32 	%r1046, %r1375, %r1374;
	cvt.rn.f32.u32 	%f121, %r1046;
	fma.rn.f32 	%f122, %f121, 0f2F800000, 0f2F000000;
	setp.lt.f32 	%p111, %f122, %f1;
	selp.u16 	%rs1, 1, 0, %p111;
	add.s64 	%rd63, %rd58, %rd6;
	add.s64 	%rd64, %rd2, %rd63;
	st.global.u8 	[%rd64], %rs1;
	div.rn.f32 	%f123, %f120, %f1;
	selp.f32 	%f124, %f123, 0f00000000, %p111;
	shl.b64 	%rd65, %rd63, 2;
	add.s64 	%rd66, %rd1, %rd65;
	st.global.f32 	[%rd66], %f124;
	mov.u32 	%r1376, %r1093;
	mov.u32 	%r1377, %r1094;
	mov.u32 	%r1378, %r1095;
	mov.u32 	%r1097, %r1096;
	mov.u32 	%r1380, %r578;
$L__BB0_146:
	setp.eq.s32 	%p112, %r579, 0;
	@%p112 bra 	$L__BB0_148;
$L__BB0_147:
	mov.u32 	%r592, %r1377;
	mov.u32 	%r591, %r1376;
	mov.u32 	%r1377, %r1375;
	cvt.u64.u32 	%rd67, %r1380;
	mul.wide.u32 	%rd68, %r1380, 4;
	add.s64 	%rd69, %rd7, %rd68;
	ld.global.nc.f32 	%f125, [%rd69];
	sub.f32 	%f126, %f125, %f14;
	mul.f32 	%f127, %f27, %f126;
	add.s64 	%rd70, %rd4, %rd68;
	ld.global.nc.f32 	%f128, [%rd70];
	add.s64 	%rd71, %rd3, %rd68;
	ld.global.nc.f32 	%f129, [%rd71];
	fma.rn.f32 	%f130, %f128, %f127, %f129;
	fma.rn.f32 	%f131, %f130, 0fBBBB989D, 0f3F000000;
	cvt.sat.f32.f32 	%f132, %f131;
	mov.f32 	%f133, 0f4B400001;
	mov.f32 	%f134, 0f437C0000;
	fma.rm.f32 	%f135, %f132, %f134, %f133;
	add.f32 	%f136, %f135, 0fCB40007F;
	neg.f32 	%f137, %f136;
	fma.rn.f32 	%f138, %f130, 0fBFB8AA3B, %f137;
	fma.rn.f32 	%f139, %f130, 0fB2A57060, %f138;
	mov.b32 	%r1047, %f135;
	shl.b32 	%r1048, %r1047, 23;
	mov.b32 	%f140, %r1048;
	ex2.approx.ftz.f32 	%f141, %f139;
	fma.rn.f32 	%f142, %f141, %f140, 0f3F800000;
	div.rn.f32 	%f143, %f130, %f142;
	shr.u32 	%r1049, %r1097, 2;
	xor.b32  	%r1050, %r1049, %r1097;
	shl.b32 	%r1051, %r1377, 4;
	shl.b32 	%r1052, %r1050, 1;
	xor.b32  	%r1053, %r1052, %r1051;
	xor.b32  	%r1054, %r1053, %r1050;
	xor.b32  	%r1376, %r1054, %r1377;
	add.s32 	%r1055, %r1374, %r1376;
	add.s32 	%r1056, %r1055, 362437;
	cvt.rn.f32.u32 	%f144, %r1056;
	fma.rn.f32 	%f145, %f144, 0f2F800000, 0f2F000000;
	setp.lt.f32 	%p113, %f145, %f1;
	selp.u16 	%rs2, 1, 0, %p113;
	add.s64 	%rd72, %rd67, %rd6;
	add.s64 	%rd73, %rd2, %rd72;
	st.global.u8 	[%rd73], %rs2;
	div.rn.f32 	%f146, %f143, %f1;
	selp.f32 	%f147, %f146, 0f00000000, %p113;
	shl.b64 	%rd74, %rd72, 2;
	add.s64 	%rd75, %rd1, %rd74;
	st.global.f32 	[%rd75], %f147;
	add.s32 	%r1057, %r1380, %r3;
	cvt.u64.u32 	%rd76, %r1057;
	mul.wide.u32 	%rd77, %r1057, 4;
	add.s64 	%rd78, %rd7, %rd77;
	ld.global.nc.f32 	%f148, [%rd78];
	sub.f32 	%f149, %f148, %f14;
	mul.f32 	%f150, %f27, %f149;
	add.s64 	%rd79, %rd4, %rd77;
	ld.global.nc.f32 	%f151, [%rd79];
	add.s64 	%rd80, %rd3, %rd77;
	ld.global.nc.f32 	%f152, [%rd80];
	fma.rn.f32 	%f153, %f151, %f150, %f152;
	fma.rn.f32 	%f154, %f153, 0fBBBB989D, 0f3F000000;
	cvt.sat.f32.f32 	%f155, %f154;
	fma.rm.f32 	%f156, %f155, %f134, %f133;
	add.f32 	%f157, %f156, 0fCB40007F;
	neg.f32 	%f158, %f157;
	fma.rn.f32 	%f159, %f153, 0fBFB8AA3B, %f158;
	fma.rn.f32 	%f160, %f153, 0fB2A57060, %f159;
	mov.b32 	%r1058, %f156;
	shl.b32 	%r1059, %r1058, 23;
	mov.b32 	%f161, %r1059;
	ex2.approx.ftz.f32 	%f162, %f160;
	fma.rn.f32 	%f163, %f162, %f161, 0f3F800000;
	div.rn.f32 	%f164, %f153, %f163;
	shr.u32 	%r1060, %r1378, 2;
	xor.b32  	%r1061, %r1060, %r1378;
	shl.b32 	%r1062, %r1376, 4;
	shl.b32 	%r1063, %r1061, 1;
	xor.b32  	%r1064, %r1063, %r1062;
	xor.b32  	%r1065, %r1064, %r1061;
	xor.b32  	%r1375, %r1065, %r1376;
	add.s32 	%r1374, %r1374, 724874;
	add.s32 	%r1066, %r1375, %r1374;
	cvt.rn.f32.u32 	%f165, %r1066;
	fma.rn.f32 	%f166, %f165, 0f2F800000, 0f2F000000;
	setp.lt.f32 	%p114, %f166, %f1;
	selp.u16 	%rs3, 1, 0, %p114;
	add.s64 	%rd81, %rd76, %rd6;
	add.s64 	%rd82, %rd2, %rd81;
	st.global.u8 	[%rd82], %rs3;
	div.rn.f32 	%f167, %f164, %f1;
	selp.f32 	%f168, %f167, 0f00000000, %p114;
	shl.b64 	%rd83, %rd81, 2;
	add.s64 	%rd84, %rd1, %rd83;
	st.global.f32 	[%rd84], %f168;
	add.s32 	%r1380, %r1057, %r3;
	setp.lt.s32 	%p115, %r1380, %r600;
	mov.u32 	%r1378, %r591;
	mov.u32 	%r1097, %r592;
	@%p115 bra 	$L__BB0_147;
$L__BB0_148:
	ret;

}


// ===== COMPILED SASS (sm_100) =====

	.target	sm_100

	.elftype	@"ET_EXEC"


//--------------------- .note.nv.tkinfo           --------------------------
	.section	.note.nv.tkinfo,"",@"SHT_NOTE"
	.sectionflags	@"SHF_NOTE_NV_TKINFO"
	.tkinfo
        /*0018*/ 	.word	0x00000002
        /*0030*/ 	.string	""
        /*0030*/ 	.string	"ptxas"
        /*0030*/ 	.string	"Cuda compilation tools, release 13.0, V13.0.88"
        /*0030*/ 	.string	"Build cuda_13.0.r13.0/compiler.36424714_0"
        /*0030*/ 	.string	"-arch sm_100 -m 64 "



//--------------------- .note.nv.cuinfo           --------------------------
	.section	.note.nv.cuinfo,"",@"SHT_NOTE"
	.sectionflags	@"SHF_NOTE_NV_CUINFO"
        /*0018*/ 	.short	0x0002
        /*001a*/ 	.short	0x0064
        /*001c*/ 	.short	0x0082
	.zero		2


//--------------------- .nv.info                  --------------------------
	.section	.nv.info,"",@"SHT_CUDA_INFO"
	.align	4


	//----- nvinfo : EIATTR_REGCOUNT
	.align		4
        /*0000*/ 	.byte	0x04, 0x2f
        /*0002*/ 	.short	(.L_10 - .L_9)
	.align		4
.L_9:
        /*0004*/ 	.word	index@(fused_ln_swish_dropout_kernel)
        /*0008*/ 	.word	0x0000001f


	//----- nvinfo : EIATTR_FRAME_SIZE
	.align		4
.L_10:
        /*000c*/ 	.byte	0x04, 0x11
        /*000e*/ 	.short	(.L_12 - .L_11)
	.align		4
.L_11:
        /*0010*/ 	.word	index@($__internal_0_$__cuda_sm3x_div_rn_noftz_f32_slowpath)
        /*0014*/ 	.word	0x00000030


	//----- nvinfo : EIATTR_FRAME_SIZE
	.align		4
.L_12:
        /*0018*/ 	.byte	0x04, 0x11
        /*001a*/ 	.short	(.L_14 - .L_13)
	.align		4
.L_13:
        /*001c*/ 	.word	index@(fused_ln_swish_dropout_kernel)
        /*0020*/ 	.word	0x00000030


	//----- nvinfo : EIATTR_MIN_STACK_SIZE
	.align		4
.L_14:
        /*0024*/ 	.byte	0x04, 0x12
        /*0026*/ 	.short	(.L_16 - .L_15)
	.align		4
.L_15:
        /*0028*/ 	.word	index@(fused_ln_swish_dropout_kernel)
        /*002c*/ 	.word	0x00000030
.L_16:


//--------------------- .nv.compat                --------------------------
	.section	.nv.compat,"",@"SHT_CUDA_COMPAT_INFO"
	.align	4
        /*0000*/ 	.byte	0x02, 0x09, 0x00, 0x00, 0x02, 0x02, 0x01, 0x00, 0x02, 0x05, 0x05, 0x00, 0x03, 0x07, 0x01, 0x01
        /*0010*/ 	.byte	0x02, 0x03, 0x00, 0x00, 0x02, 0x06, 0x01, 0x00, 0x04, 0x0b, 0x08, 0x00, 0x01, 0x00, 0x00, 0x00
        /*0020*/ 	.byte	0x00, 0x00, 0x00, 0x00


//--------------------- .nv.info.fused_ln_swish_dropout_kernel --------------------------
	.section	.nv.info.fused_ln_swish_dropout_kernel,"",@"SHT_CUDA_INFO"
	.sectionflags	@""
	.align	4


	//----- nvinfo : EIATTR_CUDA_API_VERSION
	.align		4
        /*0000*/ 	.byte	0x04, 0x37
        /*0002*/ 	.short	(.L_18 - .L_17)
.L_17:
        /*0004*/ 	.word	0x00000082


	//----- nvinfo : EIATTR_KPARAM_INFO
	.align		4
.L_18:
        /*0008*/ 	.byte	0x04, 0x17
        /*000a*/ 	.short	(.L_20 - .L_19)
.L_19:
        /*000c*/ 	.word	0x00000000
        /*0010*/ 	.short	0x0009
        /*0012*/ 	.short	0x0038
        /*0014*/ 	.byte	0x00, 0xf0, 0x21, 0x00


	//----- nvinfo : EIATTR_KPARAM_INFO
	.align		4
.L_20:
        /*0018*/ 	.byte	0x04, 0x17
        /*001a*/ 	.short	(.L_22 - .L_21)
.L_21:
        /*001c*/ 	.word	0x00000000
        /*0020*/ 	.short	0x0008
        /*0022*/ 	.short	0x0034
        /*0024*/ 	.byte	0x00, 0xf0, 0x11, 0x00


	//----- nvinfo : EIATTR_KPARAM_INFO
	.align		4
.L_22:
        /*0028*/ 	.byte	0x04, 0x17
        /*002a*/ 	.short	(.L_24 - .L_23)
.L_23:
        /*002c*/ 	.word	0x00000000
        /*0030*/ 	.short	0x0007
        /*0032*/ 	.short	0x0030
        /*0034*/ 	.byte	0x00, 0xf0, 0x11, 0x00


	//----- nvinfo : EIATTR_KPARAM_INFO
	.align		4
.L_24:
        /*0038*/ 	.byte	0x04, 0x17
        /*003a*/ 	.short	(.L_26 - .L_25)
.L_25:
        /*003c*/ 	.word	0x00000000
        /*0040*/ 	.short	0x0006
        /*0042*/ 	.short	0x002c
        /*0044*/ 	.byte	0x00, 0xf0, 0x11, 0x00


	//----- nvinfo : EIATTR_KPARAM_INFO
	.align		4
.L_26:
        /*0048*/ 	.byte	0x04, 0x17
        /*004a*/ 	.short	(.L_28 - .L_27)
.L_27:
        /*004c*/ 	.word	0x00000000
        /*0050*/ 	.short	0x0005
        /*0052*/ 	.short	0x0028
        /*0054*/ 	.byte	0x00, 0xf0, 0x11, 0x00


	//----- nvinfo : EIATTR_KPARAM_INFO
	.align		4
.L_28:
        /*0058*/ 	.byte	0x04, 0x17
        /*005a*/ 	.short	(.L_30 - .L_29)
.L_29:
        /*005c*/ 	.word	0x00000000
        /*0060*/ 	.short	0x0004
        /*0062*/ 	.short	0x0020
        /*0064*/ 	.byte	0x00, 0xf5, 0x21, 0x00


	//----- nvinfo : EIATTR_KPARAM_INFO
	.align		4
.L_30:
        /*0068*/ 	.byte	0x04, 0x17
        /*006a*/ 	.short	(.L_32 - .L_31)
.L_31:
        /*006c*/ 	.word	0x00000000
        /*0070*/ 	.short	0x0003
        /*0072*/ 	.short	0x0018
        /*0074*/ 	.byte	0x00, 0xf5, 0x21, 0x00


	//----- nvinfo : EIATTR_KPARAM_INFO
	.align		4
.L_32:
        /*0078*/ 	.byte	0x04, 0x17
        /*007a*/ 	.short	(.L_34 - .L_33)
.L_33:
        /*007c*/ 	.word	0x00000000
        /*0080*/ 	.short	0x0002
        /*0082*/ 	.short	0x0010
        /*0084*/ 	.byte	0x00, 0xf5, 0x21, 0x00


	//----- nvinfo : EIATTR_KPARAM_INFO
	.align		4
.L_34:
        /*0088*/ 	.byte	0x04, 0x17
        /*008a*/ 	.short	(.L_36 - .L_35)
.L_35:
        /*008c*/ 	.word	0x00000000
        /*0090*/ 	.short	0x0001
        /*0092*/ 	.short	0x0008
        /*0094*/ 	.byte	0x00, 0xf5, 0x21, 0x00


	//----- nvinfo : EIATTR_KPARAM_INFO
	.align		4
.L_36:
        /*0098*/ 	.byte	0x04, 0x17
        /*009a*/ 	.short	(.L_38 - .L_37)
.L_37:
        /*009c*/ 	.word	0x00000000
        /*00a0*/ 	.short	0x0000
        /*00a2*/ 	.short	0x0000
        /*00a4*/ 	.byte	0x00, 0xf5, 0x21, 0x00


	//----- nvinfo : EIATTR_SPARSE_MMA_MASK
	.align		4
.L_38:
        /*00a8*/ 	.byte	0x03, 0x50
        /*00aa*/ 	.short	0x0000


	//----- nvinfo : EIATTR_MAXREG_COUNT
	.align		4
        /*00ac*/ 	.byte	0x03, 0x1b
        /*00ae*/ 	.short	0x00ff


	//----- nvinfo : EIATTR_NUM_BARRIERS
	.align		4
        /*00b0*/ 	.byte	0x02, 0x4c
        /*00b2*/ 	.byte	0x01
	.zero		1


	//----- nvinfo : EIATTR_MERCURY_ISA_VERSION
	.align		4
        /*00b4*/ 	.byte	0x03, 0x5f
        /*00b6*/ 	.short	0x0101


	//----- nvinfo : EIATTR_COOP_GROUP_MASK_REGIDS
	.align		4
        /*00b8*/ 	.byte	0x04, 0x29
        /*00ba*/ 	.short	(.L_40 - .L_39)


	//   ....[0]....
.L_39:
        /*00bc*/ 	.word	0xffffffff


	//   ....[1]....
        /*00c0*/ 	.word	0xffffffff


	//   ....[2]....
        /*00c4*/ 	.word	0xffffffff


	//   ....[3]....
        /*00c8*/ 	.word	0xffffffff


	//   ....[4]....
        /*00cc*/ 	.word	0xffffffff


	//   ....[5]....
        /*00d0*/ 	.word	0xffffffff


	//   ....[6]....
        /*00d4*/ 	.word	0xffffffff


	//   ....[7]....
        /*00d8*/ 	.word	0xffffffff


	//   ....[8]....
        /*00dc*/ 	.word	0xffffffff


	//   ....[9]....
        /*00e0*/ 	.word	0xffffffff


	//   ....[10]....
        /*00e4*/ 	.word	0xffffffff


	//   ....[11]....
        /*00e8*/ 	.word	0xffffffff


	//   ....[12]....
        /*00ec*/ 	.word	0xffffffff


	//   ....[13]....
        /*00f0*/ 	.word	0xffffffff


	//   ....[14]....
        /*00f4*/ 	.word	0xffffffff


	//   ....[15]....
        /*00f8*/ 	.word	0xffffffff


	//   ....[16]....
        /*00fc*/ 	.word	0xffffffff


	//   ....[17]....
        /*0100*/ 	.word	0xffffffff


	//   ....[18]....
        /*0104*/ 	.word	0xffffffff


	//   ....[19]....
        /*0108*/ 	.word	0xffffffff


	//   ....[20]....
        /*010c*/ 	.word	0x0500000a


	//   ....[21]....
        /*0110*/ 	.word	0x0500000a


	//   ....[22]....
        /*0114*/ 	.word	0x0500000a


	//   ....[23]....
        /*0118*/ 	.word	0x0500000a


	//   ....[24]....
        /*011c*/ 	.word	0x0500000a


	//   ....[25]....
        /*0120*/ 	.word	0x0500000a


	//   ....[26]....
        /*0124*/ 	.word	0x0500000a


	//   ....[27]....
        /*0128*/ 	.word	0x0500000a


	//   ....[28]....
        /*012c*/ 	.word	0x0500000a


	//   ....[29]....
        /*0130*/ 	.word	0x0500000a


	//----- nvinfo : EIATTR_COOP_GROUP_INSTR_OFFSETS
	.align		4
.L_40:
        /*0134*/ 	.byte	0x04, 0x28
        /*0136*/ 	.short	(.L_42 - .L_41)


	//   ....[0]....
.L_41:
        /*0138*/ 	.word	0x00000570


	//   ....[1]....
        /*013c*/ 	.word	0x000005e0


	//   ....[2]....
        /*0140*/ 	.word	0x00000620


	//   ....[3]....
        /*0144*/ 	.word	0x00000650


	//   ....[4]....
        /*0148*/ 	.word	0x00000680


	//   ....[5]....
        /*014c*/ 	.word	0x00000740


	//   ....[6]....
        /*0150*/ 	.word	0x00000760


	//   ....[7]....
        /*0154*/ 	.word	0x00000780


	//   ....[8]....
        /*0158*/ 	.word	0x000007a0


	//   ....[9]....
        /*015c*/ 	.word	0x000007c0


	//   ....[10]....
        /*0160*/ 	.word	0x00000df0


	//   ....[11]....
        /*0164*/ 	.word	0x00000e30


	//   ....[12]....
        /*0168*/ 	.word	0x00000e50


	//   ....[13]....
        /*016c*/ 	.word	0x00000e70


	//   ....[14]....
        /*0170*/ 	.word	0x00000e90


	//   ....[15]....
        /*0174*/ 	.word	0x00000f40


	//   ....[16]....
        /*0178*/ 	.word	0x00000f60


	//   ....[17]....
        /*017c*/ 	.word	0x00000f80


	//   ....[18]....
        /*0180*/ 	.word	0x00000fa0


	//   ....[19]....
        /*0184*/ 	.word	0x00000fc0


	//   ....[20]....
        /*0188*/ 	.word	0x00004910


	//   ....[21]....
        /*018c*/ 	.word	0x00004980


	//   ....[22]....
        /*0190*/ 	.word	0x000049f0


	//   ....[23]....
        /*0194*/ 	.word	0x00004a60


	//   ....[24]....
        /*0198*/ 	.word	0x00004ad0


	//   ....[25]....
        /*019c*/ 	.word	0x00004b60


	//   ....[26]....
        /*01a0*/ 	.word	0x00004bd0


	//   ....[27]....
        /*01a4*/ 	.word	0x00004c40


	//   ....[28]....
        /*01a8*/ 	.word	0x00004cb0


	//   ....[29]....
        /*01ac*/ 	.word	0x00004d20


	//----- nvinfo : EIATTR_VRC_CTA_INIT_COUNT
	.align		4
.L_42:
        /*01b0*/ 	.byte	0x02, 0x4a
	.zero		1
	.zero		1


	//----- nvinfo : EIATTR_EXIT_INSTR_OFFSETS
	.align		4
        /*01b4*/ 	.byte	0x04, 0x1c
        /*01b6*/ 	.short	(.L_44 - .L_43)


	//   ....[0]....
.L_43:
        /*01b8*/ 	.word	0x00000050


	//   ....[1]....
        /*01bc*/ 	.word	0x000037d0


	//   ....[2]....
        /*01c0*/ 	.word	0x00003f60


	//   ....[3]....
        /*01c4*/ 	.word	0x000048b0


	//----- nvinfo : EIATTR_CRS_STACK_SIZE
	.align		4
.L_44:
        /*01c8*/ 	.byte	0x04, 0x1e
        /*01ca*/ 	.short	(.L_46 - .L_45)
.L_45:
        /*01cc*/ 	.word	0x00000000


	//----- nvinfo : EIATTR_CBANK_PARAM_SIZE
	.align		4
.L_46:
        /*01d0*/ 	.byte	0x03, 0x19
        /*01d2*/ 	.short	0x0040


	//----- nvinfo : EIATTR_PARAM_CBANK
	.align		4
        /*01d4*/ 	.byte	0x04, 0x0a
        /*01d6*/ 	.short	(.L_48 - .L_47)
	.align		4
.L_47:
        /*01d8*/ 	.word	index@(.nv.constant0.fused_ln_swish_dropout_kernel)
        /*01dc*/ 	.short	0x0380
        /*01de*/ 	.short	0x0040


	//----- nvinfo : EIATTR_SW_WAR
	.align		4
.L_48:
        /*01e0*/ 	.byte	0x04, 0x36
        /*01e2*/ 	.short	(.L_50 - .L_49)
.L_49:
        /*01e4*/ 	.word	0x00000008
.L_50:


//--------------------- .nv.callgraph             --------------------------
	.section	.nv.callgraph,"",@"SHT_CUDA_CALLGRAPH"
	.align	4
	.sectionentsize	8
	.align		4
        /*0000*/ 	.word	0x00000000
	.align		4
        /*0004*/ 	.word	0xffffffff
	.align		4
        /*0008*/ 	.word	0x00000000
	.align		4
        /*000c*/ 	.word	0xfffffffe
	.align		4
        /*0010*/ 	.word	0x00000000
	.align		4
        /*0014*/ 	.word	0xfffffffd
	.align		4
        /*0018*/ 	.word	0x00000000
	.align		4
        /*001c*/ 	.word	0xfffffffc


//--------------------- .nv.constant4             --------------------------
	.section	.nv.constant4,"a",@progbits
	.align	8
	.align		8
.nv.constant4:
        /*0000*/ 	.dword	precalc_xorwow_matrix
	.align		8
        /*0008*/ 	.dword	precalc_xorwow_offset_matrix
	.align		8
        /*0010*/ 	.dword	mrg32k3aM1
	.align		8
        /*0018*/ 	.dword	mrg32k3aM2
	.align		8
        /*0020*/ 	.dword	mrg32k3aM1SubSeq
	.align		8
        /*0028*/ 	.dword	mrg32k3aM2SubSeq
	.align		8
        /*0030*/ 	.dword	mrg32k3aM1Seq
	.align		8
        /*0038*/ 	.dword	mrg32k3aM2Seq


//--------------------- .nv.constant3             --------------------------
	.section	.nv.constant3,"a",@progbits
	.align	8
.nv.constant3:
	.type		__cr_lgamma_table,@object
	.size		__cr_lgamma_table,(.L_8 - __cr_lgamma_table)
__cr_lgamma_table:
        /*0000*/ 	.byte	0x00, 0x00, 0x00, 0x00, 0x00, 0x00, 0x00, 0x00, 0x00, 0x00, 0x00, 0x00, 0x00, 0x00, 0x00, 0x00
        /*0010*/ 	.byte	0xef, 0x39, 0xfa, 0xfe, 0x42, 0x2e, 0xe6, 0x3f, 0x02, 0x20, 0x2a, 0xfa, 0x0b, 0xab, 0xfc, 0x3f
        /*0020*/ 	.byte	0xf9, 0x2c, 0x92, 0x7c, 0xa7, 0x6c, 0x09, 0x40, 0xc9, 0x79, 0x44, 0x3c, 0x64, 0x26, 0x13, 0x40
        /*0030*/ 	.byte	0xca, 0x01, 0xcf, 0x3a, 0x27, 0x51, 0x1a, 0x40, 0x30, 0xcc, 0x2d, 0xf3, 0xe1, 0x0c, 0x21, 0x40
        /*0040*/ 	.byte	0x0d, 0xb7, 0xfc, 0x82, 0x8e, 0x35, 0x25, 0x40
.L_8:


//--------------------- .text.fused_ln_swish_dropout_kernel --------------------------
	.section	.text.fused_ln_swish_dropout_kernel,"ax",@progbits
	.align	128
        .global         fused_ln_swish_dropout_kernel
        .type           fused_ln_swish_dropout_kernel,@function
        .size           fused_ln_swish_dropout_kernel,(.L_x_69 - fused_ln_swish_dropout_kernel)
        .other          fused_ln_swish_dropout_kernel,@"STO_CUDA_ENTRY STV_DEFAULT"
fused_ln_swish_dropout_kernel:
.text.fused_ln_swish_dropout_kernel:
[----:B------:R-:W0:Y:S08]  /*0000*/  LDC R1, c[0x0][0x37c] ;  /* 0x0000df00ff017b82 */ /* 0x000e300000000800 */
[----:B------:R-:W1:Y:S01]  /*0010*/  S2UR UR8, SR_CTAID.X ;  /* 0x00000000000879c3 */ /* 0x000e620000002500 */
[----:B0-----:R-:W-:-:S07]  /*0020*/  VIADD R1, R1, 0xffffffd0 ;  /* 0xffffffd001017836 */ /* 0x001fce0000000000 */
[----:B------:R-:W1:Y:S02]  /*0030*/  LDC R0, c[0x0][0x3a8] ;  /* 0x0000ea00ff007b82 */ /* 0x000e640000000800 */
[----:B-1----:R-:W-:-:S13]  /*0040*/  ISETP.LE.AND P0, PT, R0, UR8, PT ;  /* 0x0000000800007c0c */ /* 0x002fda000bf03270 */
[----:B------:R-:W-:Y:S05]  /*0050*/  @P0 EXIT ;  /* 0x000000000000094d */ /* 0x000fea0003800000 */
[----:B------:R-:W0:Y:S01]  /*0060*/  S2R R9, SR_TID.X ;  /* 0x0000000000097919 */ /* 0x000e220000002100 */
[----:B------:R-:W1:Y:S01]  /*0070*/  LDCU UR13, c[0x0][0x3ac] ;  /* 0x00007580ff0d77ac */ /* 0x000e620008000800 */
[----:B------:R-:W-:Y:S01]  /*0080*/  BSSY.RECONVERGENT B0, `(.L_x_0) ;  /* 0x000004e000007945 */ /* 0x000fe20003800200 */
[----:B------:R-:W-:Y:S01]  /*0090*/  IMAD.MOV.U32 R0, RZ, RZ, RZ ;  /* 0x000000ffff007224 */ /* 0x000fe200078e00ff */
[----:B------:R-:W2:Y:S01]  /*00a0*/  LDCU.64 UR6, c[0x0][0x380] ;  /* 0x00007000ff0677ac */ /* 0x000ea20008000a00 */
[----:B------:R-:W3:Y:S01]  /*00b0*/  LDCU UR9, c[0x0][0x360] ;  /* 0x00006c00ff0977ac */ /* 0x000ee20008000800 */
[----:B------:R-:W4:Y:S01]  /*00c0*/  LDCU.64 UR10, c[0x0][0x358] ;  /* 0x00006b00ff0a77ac */ /* 0x000f220008000a00 */
[----:B-1----:R-:W-:-:S04]  /*00d0*/  UIMAD UR8, UR8, UR13, URZ ;  /* 0x0000000d080872a4 */ /* 0x002fc8000f8e02ff */
[----:B------:R-:W-:Y:S02]  /*00e0*/  USHF.R.S32.HI UR12, URZ, 0x1f, UR8 ;  /* 0x0000001fff0c7899 */ /* 0x000fe40008011408 */
[----:B--2---:R-:W-:Y:S01]  /*00f0*/  UIMAD.WIDE UR6, UR8, 0x4, UR6 ;  /* 0x00000004080678a5 */ /* 0x004fe2000f8e0206 */
[----:B0-----:R-:W-:-:S13]  /*0100*/  ISETP.GE.AND P0, PT, R9, UR13, PT ;  /* 0x0000000d09007c0c */ /* 0x001fda000bf06270 */
[----:B---34-:R-:W-:Y:S05]  /*0110*/  @P0 BRA `(.L_x_1) ;  /* 0x0000000400100947 */ /* 0x018fea0003800000 */
[----:B------:R-:W0:Y:S01]  /*0120*/  I2F.U32.RP R6, UR9 ;  /* 0x0000000900067d06 */ /* 0x000e220008209000 */
[----:B------:R-:W-:Y:S01]  /*0130*/  VIADD R0, R9, UR9 ;  /* 0x0000000909007c36 */ /* 0x000fe20008000000 */
[----:B------:R-:W-:Y:S01]  /*0140*/  ISETP.NE.U32.AND P2, PT, RZ, UR9, PT ;  /* 0x00000009ff007c0c */ /* 0x000fe2000bf45070 */
[----:B------:R-:W-:Y:S01]  /*0150*/  BSSY.RECONVERGENT B1, `(.L_x_2) ;  /* 0x0000029000017945 */ /* 0x000fe20003800200 */
[----:B------:R-:W-:Y:S02]  /*0160*/  IMAD.MOV.U32 R8, RZ, RZ, R9 ;  /* 0x000000ffff087224 */ /* 0x000fe400078e0009 */
[C---:B------:R-:W-:Y:S02]  /*0170*/  ISETP.GE.U32.AND P0, PT, R0.reuse, UR13, PT ;  /* 0x0000000d00007c0c */ /* 0x040fe4000bf06070 */
[----:B------:R-:W-:Y:S02]  /*0180*/  VIMNMX.U32 R5, PT, PT, R0, UR13, !PT ;  /* 0x0000000d00057c48 */ /* 0x000fe4000ffe0000 */
[----:B------:R-:W-:-:S04]  /*0190*/  SEL R4, RZ, 0x1, P0 ;  /* 0x00000001ff047807 */ /* 0x000fc80000000000 */
[----:B------:R-:W-:Y:S01]  /*01a0*/  IADD3 R5, PT, PT, R5, -R0, -R4 ;  /* 0x8000000005057210 */ /* 0x000fe20007ffe804 */
[----:B0-----:R-:W0:Y:S02]  /*01b0*/  MUFU.RCP R6, R6 ;  /* 0x0000000600067308 */ /* 0x001e240000001000 */
[----:B0-----:R-:W-:-:S06]  /*01c0*/  VIADD R2, R6, 0xffffffe ;  /* 0x0ffffffe06027836 */ /* 0x001fcc0000000000 */
[----:B------:R0:W1:Y:S02]  /*01d0*/  F2I.FTZ.U32.TRUNC.NTZ R3, R2 ;  /* 0x0000000200037305 */ /* 0x000064000021f000 */
[----:B0-----:R-:W-:Y:S02]  /*01e0*/  IMAD.MOV.U32 R2, RZ, RZ, RZ ;  /* 0x000000ffff027224 */ /* 0x001fe400078e00ff */
[----:B-1----:R-:W-:-:S04]  /*01f0*/  IMAD.MOV R7, RZ, RZ, -R3 ;  /* 0x000000ffff077224 */ /* 0x002fc800078e0a03 */
[----:B------:R-:W-:-:S04]  /*0200*/  IMAD R7, R7, UR9, RZ ;  /* 0x0000000907077c24 */ /* 0x000fc8000f8e02ff */
[----:B------:R-:W-:-:S06]  /*0210*/  IMAD.HI.U32 R6, R3, R7, R2 ;  /* 0x0000000703067227 */ /* 0x000fcc00078e0002 */
[----:B------:R-:W-:-:S04]  /*0220*/  IMAD.HI.U32 R3, R6, R5, RZ ;  /* 0x0000000506037227 */ /* 0x000fc800078e00ff */
[----:B------:R-:W-:-:S04]  /*0230*/  IMAD.MOV R0, RZ, RZ, -R3 ;  /* 0x000000ffff007224 */ /* 0x000fc800078e0a03 */
[----:B------:R-:W-:-:S05]  /*0240*/  IMAD R5, R0, UR9, R5 ;  /* 0x0000000900057c24 */ /* 0x000fca000f8e0205 */
[----:B------:R-:W-:-:S13]  /*0250*/  ISETP.GE.U32.AND P0, PT, R5, UR9, PT ;  /* 0x0000000905007c0c */ /* 0x000fda000bf06070 */
[----:B------:R-:W-:Y:S02]  /*0260*/  @P0 VIADD R5, R5, -UR9 ;  /* 0x8000000905050c36 */ /* 0x000fe40008000000 */
[----:B------:R-:W-:-:S03]  /*0270*/  @P0 VIADD R3, R3, 0x1 ;  /* 0x0000000103030836 */ /* 0x000fc60000000000 */
[----:B------:R-:W-:-:S13]  /*0280*/  ISETP.GE.U32.AND P1, PT, R5, UR9, PT ;  /* 0x0000000905007c0c */ /* 0x000fda000bf26070 */
[----:B------:R-:W-:Y:S01]  /*0290*/  @P1 VIADD R3, R3, 0x1 ;  /* 0x0000000103031836 */ /* 0x000fe20000000000 */
[----:B------:R-:W-:-:S05]  /*02a0*/  @!P2 LOP3.LUT R3, RZ, UR9, RZ, 0x33, !PT ;  /* 0x00000009ff03ac12 */ /* 0x000fca000f8e33ff */
[----:B------:R-:W-:-:S05]  /*02b0*/  IMAD.IADD R2, R4, 0x1, R3 ;  /* 0x0000000104027824 */ /* 0x000fca00078e0203 */
[C---:B------:R-:W-:Y:S02]  /*02c0*/  LOP3.LUT R0, R2.reuse, 0x3, RZ, 0xc0, !PT ;  /* 0x0000000302007812 */ /* 0x040fe400078ec0ff */
[----:B------:R-:W-:Y:S02]  /*02d0*/  ISETP.GE.U32.AND P1, PT, R2, 0x3, PT ;  /* 0x000000030200780c */ /* 0x000fe40003f26070 */
[----:B------:R-:W-:Y:S01]  /*02e0*/  ISETP.NE.AND P0, PT, R0, 0x3, PT ;  /* 0x000000030000780c */ /* 0x000fe20003f05270 */
[----:B------:R-:W-:-:S12]  /*02f0*/  IMAD.MOV.U32 R0, RZ, RZ, RZ ;  /* 0x000000ffff007224 */ /* 0x000fd800078e00ff */
[----:B------:R-:W-:Y:S05]  /*0300*/  @!P0 BRA `(.L_x_3) ;  /* 0x0000000000348947 */ /* 0x000fea0003800000 */
[----:B------:R-:W-:Y:S02]  /*0310*/  VIADD R2, R2, 0x1 ;  /* 0x0000000102027836 */ /* 0x000fe40000000000 */
[----:B------:R-:W-:Y:S02]  /*0320*/  IMAD.MOV.U32 R4, RZ, RZ, RZ ;  /* 0x000000ffff047224 */ /* 0x000fe400078e00ff */
[----:B------:R-:W-:Y:S01]  /*0330*/  IMAD.MOV.U32 R0, RZ, RZ, RZ ;  /* 0x000000ffff007224 */ /* 0x000fe200078e00ff */
[----:B------:R-:W-:Y:S01]  /*0340*/  LOP3.LUT R5, R2, 0x3, RZ, 0xc0, !PT ;  /* 0x0000000302057812 */ /* 0x000fe200078ec0ff */
[----:B------:R-:W-:-:S07]  /*0350*/  IMAD.MOV.U32 R8, RZ, RZ, R9 ;  /* 0x000000ffff087224 */ /* 0x000fce00078e0009 */
.L_x_4:
[----:B------:R-:W-:-:S04]  /*0360*/  IMAD.MOV.U32 R3, RZ, RZ, 0x4 ;  /* 0x00000004ff037424 */ /* 0x000fc800078e00ff */
[----:B------:R-:W-:-:S06]  /*0370*/  IMAD.WIDE.U32 R2, R8, R3, UR6 ;  /* 0x0000000608027e25 */ /* 0x000fcc000f8e0003 */
[----:B------:R-:W2:Y:S01]  /*0380*/  LDG.E.CONSTANT R3, desc[UR10][R2.64] ;  /* 0x0000000a02037981 */ /* 0x000ea2000c1e9900 */
[----:B------:R-:W-:Y:S02]  /*0390*/  VIADD R4, R4, 0x1 ;  /* 0x0000000104047836 */ /* 0x000fe40000000000 */
[----:B------:R-:W-:-:S03]  /*03a0*/  VIADD R8, R8, UR9 ;  /* 0x0000000908087c36 */ /* 0x000fc60008000000 */
[----:B------:R-:W-:Y:S01]  /*03b0*/  ISETP.NE.AND P0, PT, R4, R5, PT ;  /* 0x000000050400720c */ /* 0x000fe20003f05270 */
[----:B--2---:R-:W-:-:S12]  /*03c0*/  FADD R0, R3, R0 ;  /* 0x0000000003007221 */ /* 0x004fd80000000000 */
[----:B------:R-:W-:Y:S05]  /*03d0*/  @P0 BRA `(.L_x_4) ;  /* 0xfffffffc00e00947 */ /* 0x000fea000383ffff */
.L_x_3:
[----:B------:R-:W-:Y:S05]  /*03e0*/  BSYNC.RECONVERGENT B1 ;  /* 0x0000000000017941 */ /* 0x000fea0003800200 */
.L_x_2:
[----:B------:R-:W-:Y:S05]  /*03f0*/  @!P1 BRA `(.L_x_1) ;  /* 0x0000000000589947 */ /* 0x000fea0003800000 */
.L_x_5:
[----:B------:R-:W-:Y:S02]  /*0400*/  IMAD.MOV.U32 R11, RZ, RZ, 0x4 ;  /* 0x00000004ff0b7424 */ /* 0x000fe400078e00ff */
[C---:B------:R-:W-:Y:S02]  /*0410*/  VIADD R2, R8.reuse, UR9 ;  /* 0x0000000908027c36 */ /* 0x040fe40008000000 */
[----:B------:R-:W-:Y:S02]  /*0420*/  IMAD.MOV.U32 R3, RZ, RZ, 0x4 ;  /* 0x00000004ff037424 */ /* 0x000fe400078e00ff */
[----:B------:R-:W-:-:S04]  /*0430*/  IMAD.WIDE.U32 R10, R8, R11, UR6 ;  /* 0x00000006080a7e25 */ /* 0x000fc8000f8e000b */
[C---:B------:R-:W-:Y:S02]  /*0440*/  VIADD R4, R2.reuse, UR9 ;  /* 0x0000000902047c36 */ /* 0x040fe40008000000 */
[----:B------:R-:W-:Y:S01]  /*0450*/  IMAD.MOV.U32 R5, RZ, RZ, 0x4 ;  /* 0x00000004ff057424 */ /* 0x000fe200078e00ff */
[----:B------:R-:W2:Y:S01]  /*0460*/  LDG.E.CONSTANT R11, desc[UR10][R10.64] ;  /* 0x0000000a0a0b7981 */ /* 0x000ea2000c1e9900 */
[----:B------:R-:W-:-:S04]  /*0470*/  IMAD.WIDE.U32 R2, R2, R3, UR6 ;  /* 0x0000000602027e25 */ /* 0x000fc8000f8e0003 */
[C---:B------:R-:W-:Y:S02]  /*0480*/  VIADD R8, R4.reuse, UR9 ;  /* 0x0000000904087c36 */ /* 0x040fe40008000000 */
[----:B------:R-:W-:Y:S01]  /*0490*/  IMAD.MOV.U32 R7, RZ, RZ, 0x4 ;  /* 0x00000004ff077424 */ /* 0x000fe200078e00ff */
[----:B------:R-:W3:Y:S01]  /*04a0*/  LDG.E.CONSTANT R2, desc[UR10][R2.64] ;  /* 0x0000000a02027981 */ /* 0x000ee2000c1e9900 */
[----:B------:R-:W-:-:S04]  /*04b0*/  IMAD.WIDE.U32 R4, R4, R5, UR6 ;  /* 0x0000000604047e25 */ /* 0x000fc8000f8e0005 */
[C---:B------:R-:W-:Y:S02]  /*04c0*/  IMAD.WIDE.U32 R6, R8.reuse, R7, UR6 ;  /* 0x0000000608067e25 */ /* 0x040fe4000f8e0007 */
[----:B------:R-:W4:Y:S04]  /*04d0*/  LDG.E.CONSTANT R5, desc[UR10][R4.64] ;  /* 0x0000000a04057981 */ /* 0x000f28000c1e9900 */
[----:B------:R-:W5:Y:S01]  /*04e0*/  LDG.E.CONSTANT R7, desc[UR10][R6.64] ;  /* 0x0000000a06077981 */ /* 0x000f62000c1e9900 */
[----:B------:R-:W-:-:S05]  /*04f0*/  VIADD R8, R8, UR9 ;  /* 0x0000000908087c36 */ /* 0x000fca0008000000 */
[----:B------:R-:W-:Y:S01]  /*0500*/  ISETP.GE.AND P0, PT, R8, UR13, PT ;  /* 0x0000000d08007c0c */ /* 0x000fe2000bf06270 */
[----:B--2---:R-:W-:-:S04]  /*0510*/  FADD R13, R11, R0 ;  /* 0x000000000b0d7221 */ /* 0x004fc80000000000 */
[----:B---3--:R-:W-:-:S04]  /*0520*/  FADD R0, R13, R2 ;  /* 0x000000020d007221 */ /* 0x008fc80000000000 */
[----:B----4-:R-:W-:-:S04]  /*0530*/  FADD R0, R0, R5 ;  /* 0x0000000500007221 */ /* 0x010fc80000000000 */
[----:B-----5:R-:W-:Y:S01]  /*0540*/  FADD R0, R0, R7 ;  /* 0x0000000700007221 */ /* 0x020fe20000000000 */
[----:B------:R-:W-:Y:S06]  /*0550*/  @!P0 BRA `(.L_x_5) ;  /* 0xfffffffc00a88947 */ /* 0x000fec000383ffff */
.L_x_1:
[----:B------:R-:W-:Y:S05]  /*0560*/  BSYNC.RECONVERGENT B0 ;  /* 0x0000000000007941 */ /* 0x000fea0003800200 */
.L_x_0:
[----:B------:R-:W0:Y:S01]  /*0570*/  SHFL.DOWN PT, R3, R0, 0x10, 0x1f ;  /* 0x0a001f0000037f89 */ /* 0x000e2200000e0000 */
[----:B------:R-:W1:Y:S01]  /*0580*/  S2UR UR5, SR_CgaCtaId ;  /* 0x00000000000579c3 */ /* 0x000e620000008800 */
[----:B------:R-:W-:Y:S01]  /*0590*/  UMOV UR4, 0x400 ;  /* 0x0000040000047882 */ /* 0x000fe20000000000 */
[----:B------:R-:W-:Y:S01]  /*05a0*/  PLOP3.LUT P4, PT, PT, PT, PT, 0x8, 0x80 ;  /* 0x000000000080781c */ /* 0x000fe20003f8e170 */
[----:B0-----:R-:W-:Y:S01]  /*05b0*/  FADD R2, R3, R0 ;  /* 0x0000000003027221 */ /* 0x001fe20000000000 */
[----:B-1----:R-:W-:Y:S02]  /*05c0*/  ULEA UR4, UR5, UR4, 0x18 ;  /* 0x0000000405047291 */ /* 0x002fe4000f8ec0ff */
[----:B------:R-:W-:Y:S02]  /*05d0*/  UIADD3 UR5, UPT, UPT, UR9, 0x1f, URZ ;  /* 0x0000001f09057890 */ /* 0x000fe4000fffe0ff */
[----:B------:R-:W0:Y:S02]  /*05e0*/  SHFL.DOWN PT, R3, R2, 0x8, 0x1f ;  /* 0x09001f0002037f89 */ /* 0x000e2400000e0000 */
[----:B------:R-:W-:Y:S01]  /*05f0*/  USHF.R.U32.HI UR5, URZ, 0x5, UR5 ;  /* 0x00000005ff057899 */ /* 0x000fe20008011605 */
[----:B0-----:R-:W-:Y:S01]  /*0600*/  FADD R4, R2, R3 ;  /* 0x0000000302047221 */ /* 0x001fe20000000000 */
[----:B------:R-:W-:-:S04]  /*0610*/  LEA.HI R2, R9, UR4, RZ, 0x1d ;  /* 0x0000000409027c11 */ /* 0x000fc8000f8fe8ff */
[----:B------:R-:W0:Y:S02]  /*0620*/  SHFL.DOWN PT, R3, R4, 0x4, 0x1f ;  /* 0x08801f0004037f89 */ /* 0x000e2400000e0000 */
[----:B0-----:R-:W-:Y:S01]  /*0630*/  FADD R5, R4, R3 ;  /* 0x0000000304057221 */ /* 0x001fe20000000000 */
[----:B------:R-:W-:-:S04]  /*0640*/  LOP3.LUT P0, R3, R9, 0x1f, RZ, 0xc0, !PT ;  /* 0x0000001f09037812 */ /* 0x000fc8000780c0ff */
[----:B------:R-:W0:Y:S01]  /*0650*/  SHFL.DOWN PT, R6, R5, 0x2, 0x1f ;  /* 0x08401f0005067f89 */ /* 0x000e2200000e0000 */
[----:B------:R-:W-:Y:S01]  /*0660*/  LEA R0, R3, UR4, 0x2 ;  /* 0x0000000403007c11 */ /* 0x000fe2000f8e10ff */
[----:B0-----:R-:W-:-:S05]  /*0670*/  FADD R6, R5, R6 ;  /* 0x0000000605067221 */ /* 0x001fca0000000000 */
[----:B------:R-:W0:Y:S02]  /*0680*/  SHFL.DOWN PT, R7, R6, 0x1, 0x1f ;  /* 0x08201f0006077f89 */ /* 0x000e2400000e0000 */
[----:B0-----:R-:W-:-:S05]  /*0690*/  FADD R7, R6, R7 ;  /* 0x0000000706077221 */ /* 0x001fca0000000000 */
[----:B------:R0:W-:Y:S01]  /*06a0*/  @!P0 STS [R2], R7 ;  /* 0x0000000702008388 */ /* 0x0001e20000000800 */
[----:B------:R-:W-:Y:S01]  /*06b0*/  BAR.SYNC.DEFER_BLOCKING 0x0 ;  /* 0x0000000000007b1d */ /* 0x000fe20000010000 */
[----:B------:R-:W-:-:S13]  /*06c0*/  ISETP.GT.U32.AND P0, PT, R9, 0x1f, PT ;  /* 0x0000001f0900780c */ /* 0x000fda0003f04070 */
[----:B0-----:R-:W-:Y:S05]  /*06d0*/  @P0 BRA `(.L_x_6) ;  /* 0x0000000000480947 */ /* 0x001fea0003800000 */
[----:B------:R-:W-:Y:S01]  /*06e0*/  ISETP.GE.U32.AND P0, PT, R3, UR5, PT ;  /* 0x0000000503007c0c */ /* 0x000fe2000bf06070 */
[----:B------:R-:W-:Y:S01]  /*06f0*/  IMAD.MOV.U32 R4, RZ, RZ, RZ ;  /* 0x000000ffff047224 */ /* 0x000fe200078e00ff */
[----:B------:R-:W-:-:S11]  /*0700*/  UMOV UR14, 0xffffffff ;  /* 0xffffffff000e7882 */ /* 0x000fd60000000000 */
[----:B------:R0:W1:Y:S01]  /*0710*/  @!P0 LDS R4, [R0] ;  /* 0x0000000000048984 */ /* 0x0000620000000800 */
[----:B------:R-:W-:Y:S01]  /*0720*/  ISETP.NE.AND P0, PT, R3, RZ, PT ;  /* 0x000000ff0300720c */ /* 0x000fe20003f05270 */
[----:B------:R-:W-:-:S12]  /*0730*/  BRA.DIV UR14, `(.L_x_7) ;  /* 0x000000420e607947 */ /* 0x000fd8000b800000 */
[----:B-1----:R-:W1:Y:S02]  /*0740*/  SHFL.DOWN PT, R5, R4, 0x10, 0x1f ;  /* 0x0a001f0004057f89 */ /* 0x002e6400000e0000 */
[----:B-1----:R-:W-:-:S05]  /*0750*/  FADD R5, R5, R4 ;  /* 0x0000000405057221 */ /* 0x002fca0000000000 */
[----:B------:R-:W1:Y:S02]  /*0760*/  SHFL.DOWN PT, R6, R5, 0x8, 0x1f ;  /* 0x09001f0005067f89 */ /* 0x000e6400000e0000 */
[----:B-1----:R-:W-:-:S05]  /*0770*/  FADD R6, R5, R6 ;  /* 0x0000000605067221 */ /* 0x002fca0000000000 */
[----:B------:R-:W1:Y:S02]  /*0780*/  SHFL.DOWN PT, R7, R6, 0x4, 0x1f ;  /* 0x08801f0006077f89 */ /* 0x000e6400000e0000 */
[----:B-1----:R-:W-:-:S05]  /*0790*/  FADD R7, R6, R7 ;  /* 0x0000000706077221 */ /* 0x002fca0000000000 */
[----:B------:R-:W1:Y:S02]  /*07a0*/  SHFL.DOWN PT, R8, R7, 0x2, 0x1f ;  /* 0x08401f0007087f89 */ /* 0x000e6400000e0000 */
[----:B-1----:R-:W-:-:S05]  /*07b0*/  FADD R8, R7, R8 ;  /* 0x0000000807087221 */ /* 0x002fca0000000000 */
[----:B------:R1:W2:Y:S02]  /*07c0*/  SHFL.DOWN PT, R11, R8, 0x1, 0x1f ;  /* 0x08201f00080b7f89 */ /* 0x0002a400000e0000 */
.L_x_50:
[----:B--2---:R-:W-:Y:S01]  /*07d0*/  FADD R11, R8, R11 ;  /* 0x0000000b080b7221 */ /* 0x004fe20000000000 */
[----:B------:R-:W-:-:S04]  /*07e0*/  @!P0 PLOP3.LUT P4, PT, PT, PT, PT, 0x80, 0x8 ;  /* 0x000000000008881c */ /* 0x000fc80003f8f070 */
[----:B------:R2:W-:Y:S09]  /*07f0*/  @!P0 STS [UR4], R11 ;  /* 0x0000000bff008988 */ /* 0x0005f20008000804 */
.L_x_6:
[----:B------:R-:W-:Y:S05]  /*0800*/  WARPSYNC.ALL ;  /* 0x0000000000007948 */ /* 0x000fea0003800000 */
[----:B------:R-:W-:Y:S01]  /*0810*/  ISETP.GE.AND P5, PT, R9, UR13, PT ;  /* 0x0000000d09007c0c */ /* 0x000fe2000bfa6270 */
[----:B------:R-:W-:Y:S01]  /*0820*/  BAR.SYNC.DEFER_BLOCKING 0x0 ;  /* 0x0000000000007b1d */ /* 0x000fe20000010000 */
[----:B------:R-:W-:-:S05]  /*0830*/  I2FP.F32.S32 R4, UR13 ;  /* 0x0000000d00047c45 */ /* 0x000fca0008201400 */
[----:B------:R-:W3:Y:S02]  /*0840*/  MUFU.RCP R5, R4 ;  /* 0x0000000400057308 */ /* 0x000ee40000001000 */
[----:B---3--:R-:W-:Y:S01]  /*0850*/  FFMA R6, -R4, R5, 1 ;  /* 0x3f80000004067423 */ /* 0x008fe20000000105 */
[----:B------:R-:W3:Y:S03]  /*0860*/  LDS R25, [UR4] ;  /* 0x00000004ff197984 */ /* 0x000ee60008000800 */
[----:B------:R-:W-:Y:S02]  /*0870*/  FFMA R6, R5, R6, R5 ;  /* 0x0000000605067223 */ /* 0x000fe40000000005 */
[----:B---3--:R-:W3:Y:S02]  /*0880*/  FCHK P0, R25, R4 ;  /* 0x0000000419007302 */ /* 0x008ee40000000000 */
[----:B--2---:R-:W-:-:S04]  /*0890*/  FFMA R11, R25, R6, RZ ;  /* 0x00000006190b7223 */ /* 0x004fc800000000ff */
[----:B------:R-:W-:-:S04]  /*08a0*/  FFMA R5, -R4, R11, R25 ;  /* 0x0000000b04057223 */ /* 0x000fc80000000119 */
[----:B------:R-:W-:Y:S01]  /*08b0*/  FFMA R11, R6, R5, R11 ;  /* 0x00000005060b7223 */ /* 0x000fe2000000000b */
[----:B---3--:R-:W-:Y:S06]  /*08c0*/  @!P0 BRA `(.L_x_8) ;  /* 0x0000000000108947 */ /* 0x008fec0003800000 */
[----:B-1----:R-:W-:Y:S01]  /*08d0*/  IMAD.MOV.U32 R8, RZ, RZ, R4 ;  /* 0x000000ffff087224 */ /* 0x002fe200078e0004 */
[----:B------:R-:W-:-:S07]  /*08e0*/  MOV R10, 0x900 ;  /* 0x00000900000a7802 */ /* 0x000fce0000000f00 */
[----:B0-----:R-:W-:Y:S05]  /*08f0*/  CALL.REL.NOINC `($__internal_0_$__cuda_sm3x_div_rn_noftz_f32_slowpath) ;  /* 0x0000004400147944 */ /* 0x001fea0003c00000 */
[----:B------:R-:W-:-:S07]  /*0900*/  IMAD.MOV.U32 R11, RZ, RZ, R8 ;  /* 0x000000ffff0b7224 */ /* 0x000fce00078e0008 */
.L_x_8:
[----:B------:R-:W-:Y:S01]  /*0910*/  BSSY.RECONVERGENT B0, `(.L_x_9) ;  /* 0x000004d000007945 */ /* 0x000fe20003800200 */
[----:B------:R-:W-:-:S03]  /*0920*/  IMAD.MOV.U32 R6, RZ, RZ, RZ ;  /* 0x000000ffff067224 */ /* 0x000fc600078e00ff */
[----:B------:R-:W-:Y:S05]  /*0930*/  @P5 BRA `(.L_x_10) ;  /* 0x0000000400285947 */ /* 0x000fea0003800000 */
[----:B------:R-:W2:Y:S01]  /*0940*/  I2F.U32.RP R12, UR9 ;  /* 0x00000009000c7d06 */ /* 0x000ea20008209000 */
[----:B------:R-:W3:Y:S01]  /*0950*/  LDC R5, c[0x0][0x3ac] ;  /* 0x0000eb00ff057b82 */ /* 0x000ee20000000800 */
[----:B-1----:R-:W-:Y:S01]  /*0960*/  VIADD R8, R9, UR9 ;  /* 0x0000000909087c36 */ /* 0x002fe20008000000 */
[----:B------:R-:W-:Y:S01]  /*0970*/  ISETP.NE.U32.AND P2, PT, RZ, UR9, PT ;  /* 0x00000009ff007c0c */ /* 0x000fe2000bf45070 */
[----:B------:R-:W-:Y:S04]  /*0980*/  BSSY.RECONVERGENT B1, `(.L_x_11) ;  /* 0x000002a000017945 */ /* 0x000fe80003800200 */
[----:B--2---:R-:W1:Y:S01]  /*0990*/  MUFU.RCP R12, R12 ;  /* 0x0000000c000c7308 */ /* 0x004e620000001000 */
[CC--:B---3--:R-:W-:Y:S02]  /*09a0*/  ISETP.GE.U32.AND P0, PT, R8.reuse, R5.reuse, PT ;  /* 0x000000050800720c */ /* 0x0c8fe40003f06070 */
[----:B------:R-:W-:-:S02]  /*09b0*/  VIMNMX.U32 R13, PT, PT, R8, R5, !PT ;  /* 0x00000005080d7248 */ /* 0x000fc40007fe0000 */
[----:B------:R-:W-:Y:S01]  /*09c0*/  SEL R10, RZ, 0x1, P0 ;  /* 0x00000001ff0a7807 */ /* 0x000fe20000000000 */
[----:B-1----:R-:W-:-:S03]  /*09d0*/  VIADD R6, R12, 0xffffffe ;  /* 0x0ffffffe0c067836 */ /* 0x002fc60000000000 */
[----:B------:R-:W-:Y:S01]  /*09e0*/  IADD3 R13, PT, PT, R13, -R8, -R10 ;  /* 0x800000080d0d7210 */ /* 0x000fe20007ffe80a */
[----:B------:R-:W-:Y:S01]  /*09f0*/  IMAD.MOV.U32 R8, RZ, RZ, R9 ;  /* 0x000000ffff087224 */ /* 0x000fe200078e0009 */
[----:B------:R1:W2:Y:S02]  /*0a00*/  F2I.FTZ.U32.TRUNC.NTZ R7, R6 ;  /* 0x0000000600077305 */ /* 0x0002a4000021f000 */
[----:B-1----:R-:W-:Y:S02]  /*0a10*/  IMAD.MOV.U32 R6, RZ, RZ, RZ ;  /* 0x000000ffff067224 */ /* 0x002fe400078e00ff */
[----:B--2---:R-:W-:-:S04]  /*0a20*/  IMAD.MOV R15, RZ, RZ, -R7 ;  /* 0x000000ffff0f7224 */ /* 0x004fc800078e0a07 */
        /* <DEDUP_REMOVED lines=22> */
.L_x_13:
[----:B------:R-:W-:-:S04]  /*0b90*/  IMAD.MOV.U32 R13, RZ, RZ, 0x4 ;  /* 0x00000004ff0d7424 */ /* 0x000fc800078e00ff */
[----:B------:R-:W-:-:S06]  /*0ba0*/  IMAD.WIDE.U32 R12, R8, R13, UR6 ;  /* 0x00000006080c7e25 */ /* 0x000fcc000f8e000d */
[----:B------:R-:W2:Y:S01]  /*0bb0*/  LDG.E.CONSTANT R12, desc[UR10][R12.64] ;  /* 0x0000000a0c0c7981 */ /* 0x000ea2000c1e9900 */
[----:B------:R-:W-:Y:S02]  /*0bc0*/  VIADD R10, R10, 0x1 ;  /* 0x000000010a0a7836 */ /* 0x000fe40000000000 */
[----:B------:R-:W-:-:S03]  /*0bd0*/  VIADD R8, R8, UR9 ;  /* 0x0000000908087c36 */ /* 0x000fc60008000000 */
[----:B------:R-:W-:Y:S01]  /*0be0*/  ISETP.NE.AND P0, PT, R10, R15, PT ;  /* 0x0000000f0a00720c */ /* 0x000fe20003f05270 */
[----:B--2---:R-:W-:-:S04]  /*0bf0*/  FADD R7, R12, -R11 ;  /* 0x8000000b0c077221 */ /* 0x004fc80000000000 */
[----:B------:R-:W-:-:S08]  /*0c00*/  FFMA R6, R7, R7, R6 ;  /* 0x0000000707067223 */ /* 0x000fd00000000006 */
[----:B------:R-:W-:Y:S05]  /*0c10*/  @P0 BRA `(.L_x_13) ;  /* 0xfffffffc00dc0947 */ /* 0x000fea000383ffff */
.L_x_12:
[----:B------:R-:W-:Y:S05]  /*0c20*/  BSYNC.RECONVERGENT B1 ;  /* 0x0000000000017941 */ /* 0x000fea0003800200 */
.L_x_11:
[----:B------:R-:W-:Y:S05]  /*0c30*/  @!P1 BRA `(.L_x_10) ;  /* 0x0000000000689947 */ /* 0x000fea0003800000 */
.L_x_14:
[----:B------:R-:W-:Y:S02]  /*0c40*/  IMAD.MOV.U32 R19, RZ, RZ, 0x4 ;  /* 0x00000004ff137424 */ /* 0x000fe400078e00ff */
[C---:B------:R-:W-:Y:S02]  /*0c50*/  VIADD R14, R8.reuse, UR9 ;  /* 0x00000009080e7c36 */ /* 0x040fe40008000000 */
[----:B------:R-:W-:Y:S02]  /*0c60*/  IMAD.MOV.U32 R13, RZ, RZ, 0x4 ;  /* 0x00000004ff0d7424 */ /* 0x000fe400078e00ff */
[----:B------:R-:W-:-:S04]  /*0c70*/  IMAD.WIDE.U32 R18, R8, R19, UR6 ;  /* 0x0000000608127e25 */ /* 0x000fc8000f8e0013 */
[C---:B------:R-:W-:Y:S02]  /*0c80*/  IMAD.WIDE.U32 R12, R14.reuse, R13, UR6 ;  /* 0x000000060e0c7e25 */ /* 0x040fe4000f8e000d */
[----:B------:R-:W2:Y:S02]  /*0c90*/  LDG.E.CONSTANT R18, desc[UR10][R18.64] ;  /* 0x0000000a12127981 */ /* 0x000ea4000c1e9900 */
[----:B------:R-:W-:Y:S02]  /*0ca0*/  VIADD R14, R14, UR9 ;  /* 0x000000090e0e7c36 */ /* 0x000fe40008000000 */
[----:B------:R-:W-:Y:S01]  /*0cb0*/  IMAD.MOV.U32 R15, RZ, RZ, 0x4 ;  /* 0x00000004ff0f7424 */ /* 0x000fe200078e00ff */
[----:B------:R-:W3:Y:S01]  /*0cc0*/  LDG.E.CONSTANT R12, desc[UR10][R12.64] ;  /* 0x0000000a0c0c7981 */ /* 0x000ee2000c1e9900 */
[----:B------:R-:W-:Y:S02]  /*0cd0*/  VIADD R8, R14, UR9 ;  /* 0x000000090e087c36 */ /* 0x000fe40008000000 */
[----:B------:R-:W-:-:S02]  /*0ce0*/  IMAD.MOV.U32 R17, RZ, RZ, 0x4 ;  /* 0x00000004ff117424 */ /* 0x000fc400078e00ff */
[----:B------:R-:W-:-:S04]  /*0cf0*/  IMAD.WIDE.U32 R14, R14, R15, UR6 ;  /* 0x000000060e0e7e25 */ /* 0x000fc8000f8e000f */
[C---:B------:R-:W-:Y:S02]  /*0d00*/  IMAD.WIDE.U32 R16, R8.reuse, R17, UR6 ;  /* 0x0000000608107e25 */ /* 0x040fe4000f8e0011 */
[----:B------:R-:W4:Y:S04]  /*0d10*/  LDG.E.CONSTANT R14, desc[UR10][R14.64] ;  /* 0x0000000a0e0e7981 */ /* 0x000f28000c1e9900 */
[----:B------:R-:W5:Y:S01]  /*0d20*/  LDG.E.CONSTANT R16, desc[UR10][R16.64] ;  /* 0x0000000a10107981 */ /* 0x000f62000c1e9900 */
[----:B------:R-:W-:-:S05]  /*0d30*/  VIADD R8, R8, UR9 ;  /* 0x0000000908087c36 */ /* 0x000fca0008000000 */
[----:B------:R-:W-:Y:S01]  /*0d40*/  ISETP.GE.AND P0, PT, R8, R5, PT ;  /* 0x000000050800720c */ /* 0x000fe20003f06270 */
[----:B--2---:R-:W-:-:S04]  /*0d50*/  FADD R7, R18, -R11 ;  /* 0x8000000b12077221 */ /* 0x004fc80000000000 */
[----:B------:R-:W-:Y:S01]  /*0d60*/  FFMA R7, R7, R7, R6 ;  /* 0x0000000707077223 */ /* 0x000fe20000000006 */
[----:B---3--:R-:W-:-:S04]  /*0d70*/  FADD R6, R12, -R11 ;  /* 0x8000000b0c067221 */ /* 0x008fc80000000000 */
[----:B------:R-:W-:Y:S01]  /*0d80*/  FFMA R6, R6, R6, R7 ;  /* 0x0000000606067223 */ /* 0x000fe20000000007 */
[--C-:B----4-:R-:W-:Y:S01]  /*0d90*/  FADD R7, R14, -R11.reuse ;  /* 0x8000000b0e077221 */ /* 0x110fe20000000000 */
[----:B-----5:R-:W-:-:S03]  /*0da0*/  FADD R13, R16, -R11 ;  /* 0x8000000b100d7221 */ /* 0x020fc60000000000 */
[----:B------:R-:W-:-:S04]  /*0db0*/  FFMA R6, R7, R7, R6 ;  /* 0x0000000707067223 */ /* 0x000fc80000000006 */
[----:B------:R-:W-:Y:S01]  /*0dc0*/  FFMA R6, R13, R13, R6 ;  /* 0x0000000d0d067223 */ /* 0x000fe20000000006 */
[----:B------:R-:W-:Y:S06]  /*0dd0*/  @!P0 BRA `(.L_x_14) ;  /* 0xfffffffc00988947 */ /* 0x000fec000383ffff */
.L_x_10:
[----:B------:R-:W-:Y:S05]  /*0de0*/  BSYNC.RECONVERGENT B0 ;  /* 0x0000000000007941 */ /* 0x000fea0003800200 */
.L_x_9:
[----:B------:R-:W2:Y:S01]  /*0df0*/  SHFL.DOWN PT, R5, R6, 0x10, 0x1f ;  /* 0x0a001f0006057f89 */ /* 0x000ea200000e0000 */
[----:B------:R-:W-:Y:S01]  /*0e00*/  ISETP.NE.AND P0, PT, R3, RZ, PT ;  /* 0x000000ff0300720c */ /* 0x000fe20003f05270 */
[----:B------:R-:W-:Y:S01]  /*0e10*/  BSSY B0, `(.L_x_15) ;  /* 0x000001d000007945 */ /* 0x000fe20003800000 */
[----:B--2---:R-:W-:-:S05]  /*0e20*/  FADD R5, R5, R6 ;  /* 0x0000000605057221 */ /* 0x004fca0000000000 */
        /* <DEDUP_REMOVED lines=8> */
[----:B------:R1:W-:Y:S01]  /*0eb0*/  @!P0 STS [R2], R13 ;  /* 0x0000000d02008388 */ /* 0x0003e20000000800 */
[----:B------:R-:W-:Y:S01]  /*0ec0*/  BAR.SYNC.DEFER_BLOCKING 0x0 ;  /* 0x0000000000007b1d */ /* 0x000fe20000010000 */
[----:B------:R-:W-:-:S13]  /*0ed0*/  ISETP.GT.U32.AND P0, PT, R9, 0x1f, PT ;  /* 0x0000001f0900780c */ /* 0x000fda0003f04070 */
[----:B-1----:R-:W-:Y:S05]  /*0ee0*/  @P0 BRA `(.L_x_16) ;  /* 0x00000000003c0947 */ /* 0x002fea0003800000 */
[----:B------:R-:W-:Y:S01]  /*0ef0*/  ISETP.GE.U32.AND P0, PT, R3, UR5, PT ;  /* 0x0000000503007c0c */ /* 0x000fe2000bf06070 */
[----:B------:R-:W-:Y:S01]  /*0f00*/  IMAD.MOV.U32 R2, RZ, RZ, RZ ;  /* 0x000000ffff027224 */ /* 0x000fe200078e00ff */
[----:B------:R-:W-:-:S11]  /*0f10*/  UMOV UR4, 0xffffffff ;  /* 0xffffffff00047882 */ /* 0x000fd60000000000 */
[----:B------:R1:W2:Y:S01]  /*0f20*/  @!P0 LDS R2, [R0] ;  /* 0x0000000000028984 */ /* 0x0002a20000000800 */
[----:B------:R-:W-:Y:S05]  /*0f30*/  BRA.DIV UR4, `(.L_x_17) ;  /* 0x0000003a04f47947 */ /* 0x000fea000b800000 */
[----:B--2---:R-:W2:Y:S02]  /*0f40*/  SHFL.DOWN PT, R3, R2, 0x10, 0x1f ;  /* 0x0a001f0002037f89 */ /* 0x004ea400000e0000 */
[----:B--2---:R-:W-:-:S05]  /*0f50*/  FADD R3, R3, R2 ;  /* 0x0000000203037221 */ /* 0x004fca0000000000 */
[----:B01----:R-:W0:Y:S02]  /*0f60*/  SHFL.DOWN PT, R0, R3, 0x8, 0x1f ;  /* 0x09001f0003007f89 */ /* 0x003e2400000e0000 */
[----:B0-----:R-:W-:-:S05]  /*0f70*/  FADD R0, R3, R0 ;  /* 0x0000000003007221 */ /* 0x001fca0000000000 */
[----:B------:R-:W0:Y:S02]  /*0f80*/  SHFL.DOWN PT, R5, R0, 0x4, 0x1f ;  /* 0x08801f0000057f89 */ /* 0x000e2400000e0000 */
[----:B0-----:R-:W-:-:S05]  /*0f90*/  FADD R5, R0, R5 ;  /* 0x0000000500057221 */ /* 0x001fca0000000000 */
[----:B------:R-:W0:Y:S02]  /*0fa0*/  SHFL.DOWN PT, R6, R5, 0x2, 0x1f ;  /* 0x08401f0005067f89 */ /* 0x000e2400000e0000 */
[----:B0-----:R-:W-:-:S05]  /*0fb0*/  FADD R6, R5, R6 ;  /* 0x0000000605067221 */ /* 0x001fca0000000000 */
[----:B------:R0:W1:Y:S02]  /*0fc0*/  SHFL.DOWN PT, R13, R6, 0x1, 0x1f ;  /* 0x08201f00060d7f89 */ /* 0x00006400000e0000 */
.L_x_56:
[----:B-1----:R-:W-:-:S07]  /*0fd0*/  FADD R13, R6, R13 ;  /* 0x0000000d060d7221 */ /* 0x002fce0000000000 */
.L_x_16:
[----:B------:R-:W-:Y:S05]  /*0fe0*/  BSYNC B0 ;  /* 0x0000000000007941 */ /* 0x000fea0003800000 */
.L_x_15:
[----:B------:R-:W1:Y:S01]  /*0ff0*/  S2R R3, SR_CgaCtaId ;  /* 0x0000000000037919 */ /* 0x000e620000008800 */
[----:B0-----:R-:W-:Y:S01]  /*1000*/  MOV R0, 0x400 ;  /* 0x0000040000007802 */ /* 0x001fe20000000f00 */
[----:B------:R-:W-:Y:S05]  /*1010*/  WARPSYNC.ALL ;  /* 0x0000000000007948 */ /* 0x000fea0003800000 */
[----:B-1----:R-:W-:-:S05]  /*1020*/  LEA R6, R3, R0, 0x18 ;  /* 0x0000000003067211 */ /* 0x002fca00078ec0ff */
[----:B------:R-:W-:Y:S01]  /*1030*/  @P4 STS [R6], R13 ;  /* 0x0000000d06004388 */ /* 0x000fe20000000800 */
[----:B------:R-:W-:Y:S06]  /*1040*/  BAR.SYNC.DEFER_BLOCKING 0x0 ;  /* 0x0000000000007b1d */ /* 0x000fec0000010000 */
[----:B------:R-:W0:Y:S02]  /*1050*/  MUFU.RCP R3, R4 ;  /* 0x0000000400037308 */ /* 0x000e240000001000 */
[----:B0-----:R-:W-:Y:S01]  /*1060*/  FFMA R0, -R4, R3, 1 ;  /* 0x3f80000004007423 */ /* 0x001fe20000000103 */
[----:B------:R-:W0:Y:S03]  /*1070*/  LDS R25, [R6] ;  /* 0x0000000006197984 */ /* 0x000e260000000800 */
[----:B------:R-:W-:-:S02]  /*1080*/  FFMA R0, R3, R0, R3 ;  /* 0x0000000003007223 */ /* 0x000fc40000000003 */
[----:B0-----:R-:W0:Y:S02]  /*1090*/  FCHK P0, R25, R4 ;  /* 0x0000000419007302 */ /* 0x001e240000000000 */
[----:B------:R-:W-:-:S04]  /*10a0*/  FFMA R3, R0, R25, RZ ;  /* 0x0000001900037223 */ /* 0x000fc800000000ff */
[----:B------:R-:W-:-:S04]  /*10b0*/  FFMA R2, -R4, R3, R25 ;  /* 0x0000000304027223 */ /* 0x000fc80000000119 */
[----:B------:R-:W-:Y:S01]  /*10c0*/  FFMA R8, R0, R2, R3 ;  /* 0x0000000200087223 */ /* 0x000fe20000000003 */
[----:B0-----:R-:W-:Y:S06]  /*10d0*/  @!P0 BRA `(.L_x_18) ;  /* 0x00000000000c8947 */ /* 0x001fec0003800000 */
[----:B------:R-:W-:Y:S01]  /*10e0*/  IMAD.MOV.U32 R8, RZ, RZ, R4 ;  /* 0x000000ffff087224 */ /* 0x000fe200078e0004 */
[----:B------:R-:W-:-:S07]  /*10f0*/  MOV R10, 0x1110 ;  /* 0x00001110000a7802 */ /* 0x000fce0000000f00 */
[----:B------:R-:W-:Y:S05]  /*1100*/  CALL.REL.NOINC `($__internal_0_$__cuda_sm3x_div_rn_noftz_f32_slowpath) ;  /* 0x0000003c00107944 */ /* 0x000fea0003c00000 */
.L_x_18:
[----:B------:R-:W0:Y:S01]  /*1110*/  LDC.64 R2, c[0x0][0x3b8] ;  /* 0x0000ee00ff027b82 */ /* 0x000e220000000a00 */
[----:B------:R-:W1:Y:S01]  /*1120*/  LDCU UR4, c[0x0][0x3b4] ;  /* 0x00007680ff0477ac */ /* 0x000e620008000800 */
[----:B------:R-:W-:Y:S01]  /*1130*/  BSSY.RECONVERGENT B0, `(.L_x_19) ;  /* 0x0000267000007945 */ /* 0x000fe20003800200 */
[----:B-1----:R-:W-:Y:S01]  /*1140*/  FADD R10, R8, UR4 ;  /* 0x00000004080a7e21 */ /* 0x002fe20008000000 */
[----:B------:R-:W-:Y:S01]  /*1150*/  VIADD R8, R9, UR8 ;  /* 0x0000000809087c36 */ /* 0x000fe20008000000 */
[----:B0-----:R-:W-:Y:S02]  /*1160*/  LOP3.LUT R0, R2, 0xaad26b49, RZ, 0x3c, !PT ;  /* 0xaad26b4902007812 */ /* 0x001fe400078e3cff */
[----:B------:R-:W-:Y:S01]  /*1170*/  LOP3.LUT R2, R3, 0xf7dcefdd, RZ, 0x3c, !PT ;  /* 0xf7dcefdd03027812 */ /* 0x000fe200078e3cff */
[----:B------:R-:W-:Y:S01]  /*1180*/  BAR.SYNC.DEFER_BLOCKING 0x0 ;  /* 0x0000000000007b1d */ /* 0x000fe20000010000 */
[----:B------:R-:W-:Y:S01]  /*1190*/  FSETP.GEU.AND P0, PT, |R10|, 1.175494350822287508e-38, PT ;  /* 0x008000000a00780b */ /* 0x000fe20003f0e200 */
[----:B------:R-:W-:Y:S01]  /*11a0*/  IMAD R0, R0, 0x4182bed5, RZ ;  /* 0x4182bed500007824 */ /* 0x000fe200078e02ff */
[----:B------:R-:W-:Y:S01]  /*11b0*/  ISETP.NE.AND P1, PT, R8, RZ, PT ;  /* 0x000000ff0800720c */ /* 0x000fe20003f25270 */
[----:B------:R-:W-:-:S02]  /*11c0*/  IMAD R3, R2, -0x658354e5, RZ ;  /* 0x9a7cab1b02037824 */ /* 0x000fc400078e02ff */
[C---:B------:R-:W-:Y:S01]  /*11d0*/  VIADD R7, R0.reuse, 0x583f19 ;  /* 0x00583f1900077836 */ /* 0x040fe20000000000 */
[C---:B------:R-:W-:Y:S01]  /*11e0*/  LOP3.LUT R4, R0.reuse, 0x159a55e5, RZ, 0x3c, !PT ;  /* 0x159a55e500047812 */ /* 0x040fe200078e3cff */
[C---:B------:R-:W-:Y:S01]  /*11f0*/  VIADD R5, R3.reuse, 0x1f123bb5 ;  /* 0x1f123bb503057836 */ /* 0x040fe20000000000 */
[C---:B------:R-:W-:Y:S02]  /*1200*/  IADD3 R2, PT, PT, R0.reuse, 0x64f0c9, R3 ;  /* 0x0064f0c900027810 */ /* 0x040fe40007ffe003 */
[----:B------:R-:W-:Y:S01]  /*1210*/  LOP3.LUT R6, R3, 0x5491333, RZ, 0x3c, !PT ;  /* 0x0549133303067812 */ /* 0x000fe200078e3cff */
[----:B------:R-:W-:Y:S01]  /*1220*/  VIADD R3, R0, 0x75bcd15 ;  /* 0x075bcd1500037836 */ /* 0x000fe20000000000 */
[----:B------:R0:W-:Y:S01]  /*1230*/  STL.64 [R1+0x8], R4 ;  /* 0x0000080401007387 */ /* 0x0001e20000100a00 */
[----:B------:R-:W-:-:S03]  /*1240*/  @!P0 FMUL R10, R10, 16777216 ;  /* 0x4b8000000a0a8820 */ /* 0x000fc60000400000 */
[----:B------:R0:W-:Y:S01]  /*1250*/  STL.64 [R1], R2 ;  /* 0x0000000201007387 */ /* 0x0001e20000100a00 */
[----:B------:R-:W1:Y:S03]  /*1260*/  MUFU.RSQ R0, R10 ;  /* 0x0000000a00007308 */ /* 0x000e660000001400 */
[----:B------:R0:W-:Y:S01]  /*1270*/  STL.64 [R1+0x10], R6 ;  /* 0x0000100601007387 */ /* 0x0001e20000100a00 */
[----:B-1----:R-:W-:Y:S01]  /*1280*/  @!P0 FMUL R0, R0, 4096 ;  /* 0x4580000000008820 */ /* 0x002fe20000400000 */
[----:B0-----:R-:W-:Y:S06]  /*1290*/  @!P1 BRA `(.L_x_20) ;  /* 0x0000002400409947 */ /* 0x001fec0003800000 */
[--C-:B------:R-:W-:Y:S01]  /*12a0*/  SHF.R.S32.HI R10, RZ, 0x1f, R8.reuse ;  /* 0x0000001fff0a7819 */ /* 0x100fe20000011408 */
[----:B------:R-:W-:Y:S02]  /*12b0*/  IMAD.MOV.U32 R17, RZ, RZ, R8 ;  /* 0x000000ffff117224 */ /* 0x000fe400078e0008 */
[----:B------:R-:W-:-:S07]  /*12c0*/  IMAD.MOV.U32 R16, RZ, RZ, RZ ;  /* 0x000000ffff107224 */ /* 0x000fce00078e00ff */
.L_x_29:
[----:B------:R-:W-:Y:S01]  /*12d0*/  LOP3.LUT P0, RZ, R17, 0x3, RZ, 0xc0, !PT ;  /* 0x0000000311ff7812 */ /* 0x000fe2000780c0ff */
[----:B------:R-:W-:-:S12]  /*12e0*/  BSSY.RECONVERGENT B1, `(.L_x_21) ;  /* 0x0000245000017945 */ /* 0x000fd80003800200 */
[----:B0-----:R-:W-:Y:S05]  /*12f0*/  @!P0 BRA `(.L_x_22) ;  /* 0x00000024000c8947 */ /* 0x001fea0003800000 */
[----:B------:R-:W0:Y:S01]  /*1300*/  LDC.64 R12, c[0x4][RZ] ;  /* 0x01000000ff0c7b82 */ /* 0x000e220000000a00 */
[----:B------:R-:W-:Y:S01]  /*1310*/  IMAD.MOV.U32 R8, RZ, RZ, RZ ;  /* 0x000000ffff087224 */ /* 0x000fe200078e00ff */
[----:B------:R-:W-:Y:S02]  /*1320*/  CS2R R6, SRZ ;  /* 0x0000000000067805 */ /* 0x000fe4000001ff00 */
[----:B------:R-:W-:Y:S01]  /*1330*/  CS2R R4, SRZ ;  /* 0x0000000000047805 */ /* 0x000fe2000001ff00 */
[----:B------:R-:W-:Y:S02]  /*1340*/  IMAD.MOV.U32 R3, RZ, RZ, RZ ;  /* 0x000000ffff037224 */ /* 0x000fe400078e00ff */
[----:B0-----:R-:W-:-:S07]  /*1350*/  IMAD.WIDE.U32 R12, R16, 0xc80, R12 ;  /* 0x00000c80100c7825 */ /* 0x001fce00078e000c */
.L_x_24:
[----:B------:R-:W-:-:S06]  /*1360*/  IMAD R18, R8, 0x4, R1 ;  /* 0x0000000408127824 */ /* 0x000fcc00078e0201 */
[----:B------:R-:W5:Y:S01]  /*1370*/  LDL R18, [R18+0x4] ;  /* 0x0000040012127983 */ /* 0x000f620000100800 */
[----:B------:R-:W-:Y:S01]  /*1380*/  IMAD.SHL.U32 R19, R8, 0x20, RZ ;  /* 0x0000002008137824 */ /* 0x000fe200078e00ff */
[----:B------:R-:W-:-:S06]  /*1390*/  UMOV UR4, URZ ;  /* 0x000000ff00047c82 */ /* 0x000fcc0008000000 */
.L_x_23:
[----:B-----5:R-:W-:Y:S01]  /*13a0*/  SHF.R.U32.HI R24, RZ, UR4, R18 ;  /* 0x00000004ff187c19 */ /* 0x020fe20008011612 */
[----:B------:R-:W-:-:S03]  /*13b0*/  VIADD R14, R19, UR4 ;  /* 0x00000004130e7c36 */ /* 0x000fc60008000000 */
[----:B------:R-:W-:-:S04]  /*13c0*/  LOP3.LUT R15, R24, 0x1, RZ, 0xc0, !PT ;  /* 0x00000001180f7812 */ /* 0x000fc800078ec0ff */
[----:B------:R-:W-:Y:S01]  /*13d0*/  ISETP.NE.U32.AND P0, PT, R15, 0x1, PT ;  /* 0x000000010f00780c */ /* 0x000fe20003f05070 */
[----:B------:R-:W-:-:S03]  /*13e0*/  IMAD R15, R14, 0x5, RZ ;  /* 0x000000050e0f7824 */ /* 0x000fc600078e02ff */
[----:B------:R-:W-:Y:S01]  /*13f0*/  R2P PR, R24, 0x7e ;  /* 0x0000007e18007804 */ /* 0x000fe20000000000 */
[----:B------:R-:W-:-:S08]  /*1400*/  IMAD.WIDE.U32 R14, R15, 0x4, R12 ;  /* 0x000000040f0e7825 */ /* 0x000fd000078e000c */
[----:B------:R-:W2:Y:S04]  /*1410*/  @!P0 LDG.E R22, desc[UR10][R14.64+0x10] ;  /* 0x0000100a0e168981 */ /* 0x000ea8000c1e1900 */
[----:B------:R-:W3:Y:S04]  /*1420*/  @P1 LDG.E R26, desc[UR10][R14.64+0x24] ;  /* 0x0000240a0e1a1981 */ /* 0x000ee8000c1e1900 */
[----:B------:R-:W4:Y:S04]  /*1430*/  @P2 LDG.E R28, desc[UR10][R14.64+0x38] ;  /* 0x0000380a0e1c2981 */ /* 0x000f28000c1e1900 */
[----:B------:R-:W4:Y:S04]  /*1440*/  @!P0 LDG.E R20, desc[UR10][R14.64] ;  /* 0x0000000a0e148981 */ /* 0x000f28000c1e1900 */
[----:B------:R-:W4:Y:S04]  /*1450*/  @P3 LDG.E R21, desc[UR10][R14.64+0x4c] ;  /* 0x00004c0a0e153981 */ /* 0x000f28000c1e1900 */
[----:B------:R-:W4:Y:S04]  /*1460*/  @!P0 LDG.E R23, desc[UR10][R14.64+0xc] ;  /* 0x00000c0a0e178981 */ /* 0x000f28000c1e1900 */
[----:B------:R-:W4:Y:S01]  /*1470*/  @P4 LDG.E R25, desc[UR10][R14.64+0x54] ;  /* 0x0000540a0e194981 */ /* 0x000f22000c1e1900 */
[----:B--2---:R-:W-:-:S03]  /*1480*/  @!P0 LOP3.LUT R7, R7, R22, RZ, 0x3c, !PT ;  /* 0x0000001607078212 */ /* 0x004fc600078e3cff */
[----:B------:R-:W2:Y:S01]  /*1490*/  @P4 LDG.E R22, desc[UR10][R14.64+0x60] ;  /* 0x0000600a0e164981 */ /* 0x000ea2000c1e1900 */
[----:B---3--:R-:W-:-:S03]  /*14a0*/  @P1 LOP3.LUT R7, R7, R26, RZ, 0x3c, !PT ;  /* 0x0000001a07071212 */ /* 0x008fc600078e3cff */
[----:B------:R-:W3:Y:S01]  /*14b0*/  @P5 LDG.E R26, desc[UR10][R14.64+0x74] ;  /* 0x0000740a0e1a5981 */ /* 0x000ee2000c1e1900 */
[----:B----4-:R-:W-:Y:S02]  /*14c0*/  @P2 LOP3.LUT R7, R7, R28, RZ, 0x3c, !PT ;  /* 0x0000001c07072212 */ /* 0x010fe400078e3cff */
[----:B------:R-:W-:Y:S02]  /*14d0*/  @!P0 LOP3.LUT R3, R3, R20, RZ, 0x3c, !PT ;  /* 0x0000001403038212 */ /* 0x000fe400078e3cff */
[----:B------:R-:W4:Y:S01]  /*14e0*/  @!P0 LDG.E R20, desc[UR10][R14.64+0x8] ;  /* 0x0000080a0e148981 */ /* 0x000f22000c1e1900 */
[----:B------:R-:W-:-:S03]  /*14f0*/  @P3 LOP3.LUT R7, R7, R21, RZ, 0x3c, !PT ;  /* 0x0000001507073212 */ /* 0x000fc600078e3cff */
[----:B------:R-:W3:Y:S01]  /*1500*/  @!P0 LDG.E R21, desc[UR10][R14.64+0x4] ;  /* 0x0000040a0e158981 */ /* 0x000ee2000c1e1900 */
[----:B------:R-:W-:-:S03]  /*1510*/  @!P0 LOP3.LUT R6, R6, R23, RZ, 0x3c, !PT ;  /* 0x0000001706068212 */ /* 0x000fc600078e3cff */
[----:B------:R-:W3:Y:S01]  /*1520*/  @P1 LDG.E R23, desc[UR10][R14.64+0x20] ;  /* 0x0000200a0e171981 */ /* 0x000ee2000c1e1900 */
[----:B--2---:R-:W-:-:S03]  /*1530*/  @P4 LOP3.LUT R7, R7, R22, RZ, 0x3c, !PT ;  /* 0x0000001607074212 */ /* 0x004fc600078e3cff */
[----:B------:R-:W2:Y:S01]  /*1540*/  @P1 LDG.E R22, desc[UR10][R14.64+0x1c] ;  /* 0x00001c0a0e161981 */ /* 0x000ea2000c1e1900 */
[----:B----4-:R-:W-:-:S03]  /*1550*/  @!P0 LOP3.LUT R5, R5, R20, RZ, 0x3c, !PT ;  /* 0x0000001405058212 */ /* 0x010fc600078e3cff */
[----:B------:R-:W4:Y:S01]  /*1560*/  @P1 LDG.E R20, desc[UR10][R14.64+0x14] ;  /* 0x0000140a0e141981 */ /* 0x000f22000c1e1900 */
[----:B---3--:R-:W-:-:S03]  /*1570*/  @!P0 LOP3.LUT R4, R4, R21, RZ, 0x3c, !PT ;  /* 0x0000001504048212 */ /* 0x008fc600078e3cff */
[----:B------:R-:W3:Y:S01]  /*1580*/  @P1 LDG.E R21, desc[UR10][R14.64+0x18] ;  /* 0x0000180a0e151981 */ /* 0x000ee2000c1e1900 */
[----:B------:R-:W-:-:S03]  /*1590*/  @P5 LOP3.LUT R7, R7, R26, RZ, 0x3c, !PT ;  /* 0x0000001a07075212 */ /* 0x000fc600078e3cff */
[----:B------:R-:W3:Y:S01]  /*15a0*/  @P6 LDG.E R26, desc[UR10][R14.64+0x88] ;  /* 0x0000880a0e1a6981 */ /* 0x000ee2000c1e1900 */
[----:B------:R-:W-:-:S03]  /*15b0*/  @P1 LOP3.LUT R6, R6, R23, RZ, 0x3c, !PT ;  /* 0x0000001706061212 */ /* 0x000fc600078e3cff */
[----:B------:R-:W3:Y:S01]  /*15c0*/  @P2 LDG.E R23, desc[UR10][R14.64+0x34] ;  /* 0x0000340a0e172981 */ /* 0x000ee2000c1e1900 */
[----:B--2---:R-:W-:-:S03]  /*15d0*/  @P1 LOP3.LUT R5, R5, R22, RZ, 0x3c, !PT ;  /* 0x0000001605051212 */ /* 0x004fc600078e3cff */
[----:B------:R-:W2:Y:S01]  /*15e0*/  @P2 LDG.E R22, desc[UR10][R14.64+0x30] ;  /* 0x0000300a0e162981 */ /* 0x000ea2000c1e1900 */
[----:B----4-:R-:W-:-:S03]  /*15f0*/  @P1 LOP3.LUT R3, R3, R20, RZ, 0x3c, !PT ;  /* 0x0000001403031212 */ /* 0x010fc600078e3cff */
[----:B------:R-:W4:Y:S01]  /*1600*/  @P2 LDG.E R20, desc[UR10][R14.64+0x28] ;  /* 0x0000280a0e142981 */ /* 0x000f22000c1e1900 */
[----:B---3--:R-:W-:-:S03]  /*1610*/  @P1 LOP3.LUT R4, R4, R21, RZ, 0x3c, !PT ;  /* 0x0000001504041212 */ /* 0x008fc600078e3cff */
        /* <DEDUP_REMOVED lines=21> */
[----:B------:R-:W-:Y:S02]  /*1770*/  @P4 LOP3.LUT R4, R4, R25, RZ, 0x3c, !PT ;  /* 0x0000001904044212 */ /* 0x000fe400078e3cff */
[----:B------:R-:W-:Y:S01]  /*1780*/  LOP3.LUT P0, RZ, R24, 0x80, RZ, 0xc0, !PT ;  /* 0x0000008018ff7812 */ /* 0x000fe2000780c0ff */
        /* <DEDUP_REMOVED lines=20> */
[----:B------:R-:W-:Y:S02]  /*18d0*/  @P0 LOP3.LUT R7, R7, R26, RZ, 0x3c, !PT ;  /* 0x0000001a07070212 */ /* 0x000fe400078e3cff */
[----:B------:R-:W-:Y:S02]  /*18e0*/  @P0 LOP3.LUT R6, R6, R23, RZ, 0x3c, !PT ;  /* 0x0000001706060212 */ /* 0x000fe400078e3cff */
[----:B--2---:R-:W-:Y:S02]  /*18f0*/  @P0 LOP3.LUT R5, R5, R22, RZ, 0x3c, !PT ;  /* 0x0000001605050212 */ /* 0x004fe400078e3cff */
[----:B----4-:R-:W-:Y:S02]  /*1900*/  @P0 LOP3.LUT R3, R3, R20, RZ, 0x3c, !PT ;  /* 0x0000001403030212 */ /* 0x010fe400078e3cff */
[----:B---3--:R-:W-:-:S02]  /*1910*/  @P0 LOP3.LUT R4, R4, R21, RZ, 0x3c, !PT ;  /* 0x0000001504040212 */ /* 0x008fc400078e3cff */
[----:B------:R-:W-:-:S13]  /*1920*/  R2P PR, R24.B1, 0x7f ;  /* 0x0000007f18007804 */ /* 0x000fda0000001000 */
[----:B------:R-:W2:Y:S04]  /*1930*/  @P0 LDG.E R20, desc[UR10][R14.64+0xa0] ;  /* 0x0000a00a0e140981 */ /* 0x000ea8000c1e1900 */
[----:B------:R-:W3:Y:S04]  /*1940*/  @P0 LDG.E R22, desc[UR10][R14.64+0xa8] ;  /* 0x0000a80a0e160981 */ /* 0x000ee8000c1e1900 */
[----:B------:R-:W4:Y:S04]  /*1950*/  @P0 LDG.E R21, desc[UR10][R14.64+0xa4] ;  /* 0x0000a40a0e150981 */ /* 0x000f28000c1e1900 */
[----:B------:R-:W4:Y:S04]  /*1960*/  @P0 LDG.E R23, desc[UR10][R14.64+0xac] ;  /* 0x0000ac0a0e170981 */ /* 0x000f28000c1e1900 */
[----:B------:R-:W4:Y:S04]  /*1970*/  @P1 LDG.E R26, desc[UR10][R14.64+0xbc] ;  /* 0x0000bc0a0e1a1981 */ /* 0x000f28000c1e1900 */
[----:B------:R-:W4:Y:S01]  /*1980*/  @P1 LDG.E R25, desc[UR10][R14.64+0xb8] ;  /* 0x0000b80a0e191981 */ /* 0x000f22000c1e1900 */
[----:B--2---:R-:W-:-:S03]  /*1990*/  @P0 LOP3.LUT R3, R3, R20, RZ, 0x3c, !PT ;  /* 0x0000001403030212 */ /* 0x004fc600078e3cff */
[----:B------:R-:W2:Y:S01]  /*19a0*/  @P0 LDG.E R20, desc[UR10][R14.64+0xb0] ;  /* 0x0000b00a0e140981 */ /* 0x000ea2000c1e1900 */
[----:B---3--:R-:W-:-:S03]  /*19b0*/  @P0 LOP3.LUT R5, R5, R22, RZ, 0x3c, !PT ;  /* 0x0000001605050212 */ /* 0x008fc600078e3cff */
[----:B------:R-:W3:Y:S01]  /*19c0*/  @P1 LDG.E R22, desc[UR10][R14.64+0xb4] ;  /* 0x0000b40a0e161981 */ /* 0x000ee2000c1e1900 */
[----:B----4-:R-:W-:-:S03]  /*19d0*/  @P0 LOP3.LUT R4, R4, R21, RZ, 0x3c, !PT ;  /* 0x0000001504040212 */ /* 0x010fc600078e3cff */
[----:B------:R-:W4:Y:S01]  /*19e0*/  @P1 LDG.E R21, desc[UR10][R14.64+0xc0] ;  /* 0x0000c00a0e151981 */ /* 0x000f22000c1e1900 */
[----:B------:R-:W-:-:S03]  /*19f0*/  @P0 LOP3.LUT R6, R6, R23, RZ, 0x3c, !PT ;  /* 0x0000001706060212 */ /* 0x000fc600078e3cff */
[----:B------:R-:W4:Y:S01]  /*1a00*/  @P2 LDG.E R23, desc[UR10][R14.64+0xcc] ;  /* 0x0000cc0a0e172981 */ /* 0x000f22000c1e1900 */
[----:B------:R-:W-:-:S03]  /*1a10*/  @P1 LOP3.LUT R5, R5, R26, RZ, 0x3c, !PT ;  /* 0x0000001a05051212 */ /* 0x000fc600078e3cff */
[----:B------:R-:W4:Y:S01]  /*1a20*/  @P2 LDG.E R26, desc[UR10][R14.64+0xd0] ;  /* 0x0000d00a0e1a2981 */ /* 0x000f22000c1e1900 */
[----:B--2---:R-:W-:Y:S02]  /*1a30*/  @P0 LOP3.LUT R7, R7, R20, RZ, 0x3c, !PT ;  /* 0x0000001407070212 */ /* 0x004fe400078e3cff */
[----:B------:R-:W-:Y:S01]  /*1a40*/  LOP3.LUT P0, RZ, R24, 0x8000, RZ, 0xc0, !PT ;  /* 0x0000800018ff7812 */ /* 0x000fe2000780c0ff */
[----:B------:R-:W2:Y:S01]  /*1a50*/  @P2 LDG.E R20, desc[UR10][R14.64+0xd8] ;  /* 0x0000d80a0e142981 */ /* 0x000ea2000c1e1900 */
[----:B---3--:R-:W-:-:S03]  /*1a60*/  @P1 LOP3.LUT R3, R3, R22, RZ, 0x3c, !PT ;  /* 0x0000001603031212 */ /* 0x008fc600078e3cff */
[----:B------:R-:W3:Y:S04]  /*1a70*/  @P1 LDG.E R22, desc[UR10][R14.64+0xc4] ;  /* 0x0000c40a0e161981 */ /* 0x000ee8000c1e1900 */
[----:B------:R-:W2:Y:S01]  /*1a80*/  @P2 LDG.E R24, desc[UR10][R14.64+0xc8] ;  /* 0x0000c80a0e182981 */ /* 0x000ea2000c1e1900 */
[----:B------:R-:W-:Y:S02]  /*1a90*/  @P1 LOP3.LUT R4, R4, R25, RZ, 0x3c, !PT ;  /* 0x0000001904041212 */ /* 0x000fe400078e3cff */
[----:B----4-:R-:W-:Y:S01]  /*1aa0*/  @P1 LOP3.LUT R6, R6, R21, RZ, 0x3c, !PT ;  /* 0x0000001506061212 */ /* 0x010fe200078e3cff */
[----:B------:R-:W4:Y:S01]  /*1ab0*/  @P2 LDG.E R25, desc[UR10][R14.64+0xd4] ;  /* 0x0000d40a0e192981 */ /* 0x000f22000c1e1900 */
[----:B------:R-:W-:-:S03]  /*1ac0*/  @P2 LOP3.LUT R4, R4, R23, RZ, 0x3c, !PT ;  /* 0x0000001704042212 */ /* 0x000fc600078e3cff */
[----:B------:R-:W4:Y:S01]  /*1ad0*/  @P3 LDG.E R21, desc[UR10][R14.64+0xe0] ;  /* 0x0000e00a0e153981 */ /* 0x000f22000c1e1900 */
[----:B------:R-:W-:-:S03]  /*1ae0*/  @P2 LOP3.LUT R5, R5, R26, RZ, 0x3c, !PT ;  /* 0x0000001a05052212 */ /* 0x000fc600078e3cff */
[----:B------:R-:W4:Y:S04]  /*1af0*/  @P3 LDG.E R23, desc[UR10][R14.64+0xe8] ;  /* 0x0000e80a0e173981 */ /* 0x000f28000c1e1900 */
[----:B------:R-:W4:Y:S01]  /*1b00*/  @P3 LDG.E R26, desc[UR10][R14.64+0xec] ;  /* 0x0000ec0a0e1a3981 */ /* 0x000f22000c1e1900 */
[----:B---3--:R-:W-:-:S03]  /*1b10*/  @P1 LOP3.LUT R7, R7, R22, RZ, 0x3c, !PT ;  /* 0x0000001607071212 */ /* 0x008fc600078e3cff */
[----:B------:R-:W3:Y:S01]  /*1b20*/  @P3 LDG.E R22, desc[UR10][R14.64+0xdc] ;  /* 0x0000dc0a0e163981 */ /* 0x000ee2000c1e1900 */
[----:B--2---:R-:W-:-:S03]  /*1b30*/  @P2 LOP3.LUT R3, R3, R24, RZ, 0x3c, !PT ;  /* 0x0000001803032212 */ /* 0x004fc600078e3cff */
[----:B------:R-:W2:Y:S01]  /*1b40*/  @P3 LDG.E R24, desc[UR10][R14.64+0xe4] ;  /* 0x0000e40a0e183981 */ /* 0x000ea2000c1e1900 */
[----:B------:R-:W-:Y:S02]  /*1b50*/  @P2 LOP3.LUT R7, R7, R20, RZ, 0x3c, !PT ;  /* 0x0000001407072212 */ /* 0x000fe400078e3cff */
[----:B----4-:R-:W-:Y:S01]  /*1b60*/  @P2 LOP3.LUT R6, R6, R25, RZ, 0x3c, !PT ;  /* 0x0000001906062212 */ /* 0x010fe200078e3cff */
[----:B------:R-:W4:Y:S01]  /*1b70*/  @P4 LDG.E R20, desc[UR10][R14.64+0xf0] ;  /* 0x0000f00a0e144981 */ /* 0x000f22000c1e1900 */
[----:B------:R-:W-:-:S03]  /*1b80*/  @P3 LOP3.LUT R4, R4, R21, RZ, 0x3c, !PT ;  /* 0x0000001504043212 */ /* 0x000fc600078e3cff */
        /* <DEDUP_REMOVED lines=10> */
[----:B----4-:R-:W-:-:S03]  /*1c30*/  @P4 LOP3.LUT R3, R3, R20, RZ, 0x3c, !PT ;  /* 0x0000001403034212 */ /* 0x010fc600078e3cff */
[----:B------:R-:W4:Y:S01]  /*1c40*/  @P5 LDG.E R20, desc[UR10][R14.64+0x10c] ;  /* 0x00010c0a0e145981 */ /* 0x000f22000c1e1900 */
[----:B------:R-:W-:-:S03]  /*1c50*/  @P4 LOP3.LUT R4, R4, R21, RZ, 0x3c, !PT ;  /* 0x0000001504044212 */ /* 0x000fc600078e3cff */
[----:B------:R-:W4:Y:S01]  /*1c60*/  @P5 LDG.E R21, desc[UR10][R14.64+0x110] ;  /* 0x0001100a0e155981 */ /* 0x000f22000c1e1900 */
[----:B------:R-:W-:-:S03]  /*1c70*/  @P4 LOP3.LUT R6, R6, R23, RZ, 0x3c, !PT ;  /* 0x0000001706064212 */ /* 0x000fc600078e3cff */
[----:B------:R-:W4:Y:S01]  /*1c80*/  @P6 LDG.E R23, desc[UR10][R14.64+0x11c] ;  /* 0x00011c0a0e176981 */ /* 0x000f22000c1e1900 */
[----:B------:R-:W-:-:S03]  /*1c90*/  @P5 LOP3.LUT R3, R3, R26, RZ, 0x3c, !PT ;  /* 0x0000001a03035212 */ /* 0x000fc600078e3cff */
        /* <DEDUP_REMOVED lines=9> */
[----:B------:R-:W4:Y:S04]  /*1d30*/  @P6 LDG.E R21, desc[UR10][R14.64+0x124] ;  /* 0x0001240a0e156981 */ /* 0x000f28000c1e1900 */
[----:B------:R-:W4:Y:S01]  /*1d40*/  @P6 LDG.E R20, desc[UR10][R14.64+0x128] ;  /* 0x0001280a0e146981 */ /* 0x000f22000c1e1900 */
[----:B------:R-:W-:Y:S02]  /*1d50*/  @P6 LOP3.LUT R4, R4, R23, RZ, 0x3c, !PT ;  /* 0x0000001704046212 */ /* 0x000fe400078e3cff */
[----:B------:R-:W-:Y:S01]  /*1d60*/  @P6 LOP3.LUT R5, R5, R26, RZ, 0x3c, !PT ;  /* 0x0000001a05056212 */ /* 0x000fe200078e3cff */
[----:B------:R-:W4:Y:S04]  /*1d70*/  @P0 LDG.E R23, desc[UR10][R14.64+0x130] ;  /* 0x0001300a0e170981 */ /* 0x000f28000c1e1900 */
[----:B------:R-:W4:Y:S01]  /*1d80*/  @P0 LDG.E R26, desc[UR10][R14.64+0x13c] ;  /* 0x00013c0a0e1a0981 */ /* 0x000f22000c1e1900 */
[----:B---3--:R-:W-:-:S03]  /*1d90*/  @P5 LOP3.LUT R7, R7, R22, RZ, 0x3c, !PT ;  /* 0x0000001607075212 */ /* 0x008fc600078e3cff */
[----:B------:R-:W3:Y:S01]  /*1da0*/  @P0 LDG.E R22, desc[UR10][R14.64+0x12c] ;  /* 0x00012c0a0e160981 */ /* 0x000ee2000c1e1900 */
[----:B--2---:R-:W-:-:S03]  /*1db0*/  @P6 LOP3.LUT R3, R3, R24, RZ, 0x3c, !PT ;  /* 0x0000001803036212 */ /* 0x004fc600078e3cff */
[----:B------:R-:W2:Y:S01]  /*1dc0*/  @P0 LDG.E R24, desc[UR10][R14.64+0x134] ;  /* 0x0001340a0e180981 */ /* 0x000ea2000c1e1900 */
[----:B------:R-:W-:-:S04]  /*1dd0*/  UIADD3 UR4, UPT, UPT, UR4, 0x10, URZ ;  /* 0x0000001004047890 */ /* 0x000fc8000fffe0ff */
[----:B------:R-:W-:Y:S01]  /*1de0*/  UISETP.NE.AND UP0, UPT, UR4, 0x20, UPT ;  /* 0x000000200400788c */ /* 0x000fe2000bf05270 */
[----:B----4-:R-:W-:Y:S02]  /*1df0*/  @P6 LOP3.LUT R6, R6, R21, RZ, 0x3c, !PT ;  /* 0x0000001506066212 */ /* 0x010fe400078e3cff */
[----:B------:R-:W-:Y:S02]  /*1e00*/  @P6 LOP3.LUT R7, R7, R20, RZ, 0x3c, !PT ;  /* 0x0000001407076212 */ /* 0x000fe400078e3cff */
[----:B------:R-:W-:Y:S02]  /*1e10*/  @P0 LOP3.LUT R6, R6, R25, RZ, 0x3c, !PT ;  /* 0x0000001906060212 */ /* 0x000fe400078e3cff */
[----:B------:R-:W-:Y:S02]  /*1e20*/  @P0 LOP3.LUT R4, R4, R23, RZ, 0x3c, !PT ;  /* 0x0000001704040212 */ /* 0x000fe400078e3cff */
[----:B------:R-:W-:Y:S02]  /*1e30*/  @P0 LOP3.LUT R7, R7, R26, RZ, 0x3c, !PT ;  /* 0x0000001a07070212 */ /* 0x000fe400078e3cff */
[----:B---3--:R-:W-:-:S02]  /*1e40*/  @P0 LOP3.LUT R3, R3, R22, RZ, 0x3c, !PT ;  /* 0x0000001603030212 */ /* 0x008fc400078e3cff */
[----:B--2---:R-:W-:Y:S01]  /*1e50*/  @P0 LOP3.LUT R5, R5, R24, RZ, 0x3c, !PT ;  /* 0x0000001805050212 */ /* 0x004fe200078e3cff */
[----:B------:R-:W-:Y:S06]  /*1e60*/  BRA.U UP0, `(.L_x_23) ;  /* 0xfffffff5004c7547 */ /* 0x000fec000b83ffff */
[----:B------:R-:W-:-:S05]  /*1e70*/  VIADD R8, R8, 0x1 ;  /* 0x0000000108087836 */ /* 0x000fca0000000000 */
[----:B------:R-:W-:-:S13]  /*1e80*/  ISETP.NE.AND P0, PT, R8, 0x5, PT ;  /* 0x000000050800780c */ /* 0x000fda0003f05270 */
[----:B------:R-:W-:Y:S05]  /*1e90*/  @P0 BRA `(.L_x_24) ;  /* 0xfffffff400300947 */ /* 0x000fea000383ffff */
[----:B------:R-:W-:Y:S01]  /*1ea0*/  LOP3.LUT R8, R17, 0x3, RZ, 0xc0, !PT ;  /* 0x0000000311087812 */ /* 0x000fe200078ec0ff */
[----:B------:R0:W-:Y:S03]  /*1eb0*/  STL [R1+0x4], R3 ;  /* 0x0000040301007387 */ /* 0x0001e60000100800 */
[----:B------:R-:W-:Y:S01]  /*1ec0*/  ISETP.NE.U32.AND P0, PT, R8, 0x1, PT ;  /* 0x000000010800780c */ /* 0x000fe20003f05070 */
[----:B------:R0:W-:Y:S03]  /*1ed0*/  STL.64 [R1+0x8], R4 ;  /* 0x0000080401007387 */ /* 0x0001e60000100a00 */
[----:B------:R-:W-:Y:S01]  /*1ee0*/  ISETP.NE.AND.EX P0, PT, RZ, RZ, PT, P0 ;  /* 0x000000ffff00720c */ /* 0x000fe20003f05300 */
[----:B------:R0:W-:-:S12]  /*1ef0*/  STL.64 [R1+0x10], R6 ;  /* 0x0000100601007387 */ /* 0x0001d80000100a00 */
[----:B0-----:R-:W-:Y:S05]  /*1f00*/  @!P0 BRA `(.L_x_22) ;  /* 0x0000001800088947 */ /* 0x001fea0003800000 */
[----:B------:R-:W-:Y:S01]  /*1f10*/  UMOV UR4, URZ ;  /* 0x000000ff00047c82 */ /* 0x000fe20008000000 */
[----:B------:R-:W-:Y:S01]  /*1f20*/  UMOV UR5, URZ ;  /* 0x000000ff00057c82 */ /* 0x000fe20008000000 */
[----:B------:R-:W-:Y:S02]  /*1f30*/  IMAD.MOV.U32 R8, RZ, RZ, RZ ;  /* 0x000000ffff087224 */ /* 0x000fe400078e00ff */
[----:B------:R-:W-:Y:S02]  /*1f40*/  IMAD.MOV.U32 R3, RZ, RZ, RZ ;  /* 0x000000ffff037224 */ /* 0x000fe400078e00ff */
[----:B------:R-:W-:Y:S02]  /*1f50*/  IMAD.U32 R7, RZ, RZ, UR4 ;  /* 0x00000004ff077e24 */ /* 0x000fe4000f8e00ff */
[----:B------:R-:W-:Y:S02]  /*1f60*/  IMAD.U32 R6, RZ, RZ, UR5 ;  /* 0x00000005ff067e24 */ /* 0x000fe4000f8e00ff */
[----:B------:R-:W-:-:S02]  /*1f70*/  IMAD.U32 R5, RZ, RZ, UR4 ;  /* 0x00000004ff057e24 */ /* 0x000fc4000f8e00ff */
[----:B------:R-:W-:-:S07]  /*1f80*/  IMAD.U32 R4, RZ, RZ, UR5 ;  /* 0x00000005ff047e24 */ /* 0x000fce000f8e00ff */
.L_x_26:
[----:B------:R-:W-:-:S06]  /*1f90*/  IMAD R18, R8, 0x4, R1 ;  /* 0x0000000408127824 */ /* 0x000fcc00078e0201 */
[----:B------:R-:W5:Y:S01]  /*1fa0*/  LDL R18, [R18+0x4] ;  /* 0x0000040012127983 */ /* 0x000f620000100800 */
[----:B------:R-:W-:Y:S01]  /*1fb0*/  IMAD.SHL.U32 R19, R8, 0x20, RZ ;  /* 0x0000002008137824 */ /* 0x000fe200078e00ff */
[----:B------:R-:W-:-:S06]  /*1fc0*/  UMOV UR4, URZ ;  /* 0x000000ff00047c82 */ /* 0x000fcc0008000000 */
.L_x_25:
        /* <DEDUP_REMOVED lines=182> */
[----:B0-----:R-:W-:Y:S05]  /*2b30*/  @P0 BRA `(.L_x_22) ;  /* 0x0000000800fc0947 */ /* 0x001fea0003800000 */
        /* <DEDUP_REMOVED lines=8> */
.L_x_28:
[----:B------:R-:W-:-:S06]  /*2bc0*/  IMAD R18, R8, 0x4, R1 ;  /* 0x0000000408127824 */ /* 0x000fcc00078e0201 */
[----:B------:R-:W5:Y:S01]  /*2bd0*/  LDL R18, [R18+0x4] ;  /* 0x0000040012127983 */ /* 0x000f620000100800 */
[----:B------:R-:W-:Y:S01]  /*2be0*/  IMAD.SHL.U32 R19, R8, 0x20, RZ ;  /* 0x0000002008137824 */ /* 0x000fe200078e00ff */
[----:B------:R-:W-:-:S06]  /*2bf0*/  UMOV UR4, URZ ;  /* 0x000000ff00047c82 */ /* 0x000fcc0008000000 */
.L_x_27:
        /* <DEDUP_REMOVED lines=176> */
[----:B------:R0:W-:Y:S04]  /*3700*/  STL [R1+0x4], R3 ;  /* 0x0000040301007387 */ /* 0x0001e80000100800 */
[----:B------:R0:W-:Y:S04]  /*3710*/  STL.64 [R1+0x8], R4 ;  /* 0x0000080401007387 */ /* 0x0001e80000100a00 */
[----:B------:R0:W-:Y:S02]  /*3720*/  STL.64 [R1+0x10], R6 ;  /* 0x0000100601007387 */ /* 0x0001e40000100a00 */
.L_x_22:
[----:B------:R-:W-:Y:S05]  /*3730*/  BSYNC.RECONVERGENT B1 ;  /* 0x0000000000017941 */ /* 0x000fea0003800200 */
.L_x_21:
[C---:B------:R-:W-:Y:S01]  /*3740*/  ISETP.GT.U32.AND P0, PT, R17.reuse, 0x3, PT ;  /* 0x000000031100780c */ /* 0x040fe20003f04070 */
[----:B------:R-:W-:Y:S01]  /*3750*/  VIADD R16, R16, 0x1 ;  /* 0x0000000110107836 */ /* 0x000fe20000000000 */
[--C-:B------:R-:W-:Y:S02]  /*3760*/  SHF.R.U64 R17, R17, 0x2, R10.reuse ;  /* 0x0000000211117819 */ /* 0x100fe4000000120a */
[----:B------:R-:W-:Y:S02]  /*3770*/  ISETP.GT.U32.AND.EX P0, PT, R10, RZ, PT, P0 ;  /* 0x000000ff0a00720c */ /* 0x000fe40003f04100 */
[----:B------:R-:W-:-:S11]  /*3780*/  SHF.R.U32.HI R10, RZ, 0x2, R10 ;  /* 0x00000002ff0a7819 */ /* 0x000fd6000001160a */
[----:B------:R-:W-:Y:S05]  /*3790*/  @P0 BRA `(.L_x_29) ;  /* 0xffffffd800cc0947 */ /* 0x000fea000383ffff */
.L_x_20:
[----:B------:R-:W-:Y:S05]  /*37a0*/  BSYNC.RECONVERGENT B0 ;  /* 0x0000000000007941 */ /* 0x000fea0003800200 */
.L_x_19:
[----:B------:R-:W1:Y:S02]  /*37b0*/  LDCU UR4, c[0x0][0x3ac] ;  /* 0x00007580ff0477ac */ /* 0x000e640008000800 */
[----:B-1----:R-:W-:-:S13]  /*37c0*/  ISETP.GE.AND P0, PT, R9, UR4, PT ;  /* 0x0000000409007c0c */ /* 0x002fda000bf06270 */
[----:B------:R-:W-:Y:S05]  /*37d0*/  @P0 EXIT ;  /* 0x000000000000094d */ /* 0x000fea0003800000 */
[----:B------:R-:W1:Y:S01]  /*37e0*/  I2F.U32.RP R10, UR9 ;  /* 0x00000009000a7d06 */ /* 0x000e620008209000 */
[----:B------:R-:W-:Y:S01]  /*37f0*/  VIADD R26, R9, UR9 ;  /* 0x00000009091a7c36 */ /* 0x000fe20008000000 */
[----:B------:R-:W-:Y:S01]  /*3800*/  ISETP.NE.U32.AND P2, PT, RZ, UR9, PT ;  /* 0x00000009ff007c0c */ /* 0x000fe2000bf45070 */
[----:B------:R-:W-:Y:S01]  /*3810*/  BSSY.RECONVERGENT B0, `(.L_x_30) ;  /* 0x000006e000007945 */ /* 0x000fe20003800200 */
[----:B------:R-:W-:Y:S02]  /*3820*/  IMAD.MOV.U32 R14, RZ, RZ, R5 ;  /* 0x000000ffff0e7224 */ /* 0x000fe400078e0005 */
[C---:B------:R-:W-:Y:S01]  /*3830*/  ISETP.GE.AND P0, PT, R26.reuse, UR4, PT ;  /* 0x000000041a007c0c */ /* 0x040fe2000bf06270 */
[----:B------:R-:W-:Y:S01]  /*3840*/  IMAD.MOV.U32 R16, RZ, RZ, R4 ;  /* 0x000000ffff107224 */ /* 0x000fe200078e0004 */
[----:B------:R-:W-:Y:S02]  /*3850*/  VIMNMX R15, PT, PT, R26, UR4, !PT ;  /* 0x000000041a0f7c48 */ /* 0x000fe4000ffe0100 */
[----:B------:R-:W-:-:S04]  /*3860*/  SEL R8, RZ, 0x1, P0 ;  /* 0x00000001ff087807 */ /* 0x000fc80000000000 */
[----:B------:R-:W-:Y:S01]  /*3870*/  IADD3 R15, PT, PT, R15, -R26, -R8 ;  /* 0x8000001a0f0f7210 */ /* 0x000fe20007ffe808 */
[----:B-1----:R-:W1:Y:S02]  /*3880*/  MUFU.RCP R10, R10 ;  /* 0x0000000a000a7308 */ /* 0x002e640000001000 */
[----:B-1----:R-:W-:-:S06]  /*3890*/  VIADD R12, R10, 0xffffffe ;  /* 0x0ffffffe0a0c7836 */ /* 0x002fcc0000000000 */
[----:B------:R1:W2:Y:S02]  /*38a0*/  F2I.FTZ.U32.TRUNC.NTZ R13, R12 ;  /* 0x0000000c000d7305 */ /* 0x0002a4000021f000 */
[----:B-1----:R-:W-:Y:S02]  /*38b0*/  IMAD.MOV.U32 R12, RZ, RZ, RZ ;  /* 0x000000ffff0c7224 */ /* 0x002fe400078e00ff */
[----:B--2---:R-:W-:-:S04]  /*38c0*/  IMAD.MOV R17, RZ, RZ, -R13 ;  /* 0x000000ffff117224 */ /* 0x004fc800078e0a0d */
[----:B------:R-:W-:-:S04]  /*38d0*/  IMAD R17, R17, UR9, RZ ;  /* 0x0000000911117c24 */ /* 0x000fc8000f8e02ff */
[----:B------:R-:W-:Y:S02]  /*38e0*/  IMAD.HI.U32 R10, R13, R17, R12 ;  /* 0x000000110d0a7227 */ /* 0x000fe400078e000c */
[----:B------:R-:W1:Y:S04]  /*38f0*/  LDC R17, c[0x0][0x3b0] ;  /* 0x0000ec00ff117b82 */ /* 0x000e680000000800 */
[----:B------:R-:W-:-:S04]  /*3900*/  IMAD.HI.U32 R13, R10, R15, RZ ;  /* 0x0000000f0a0d7227 */ /* 0x000fc800078e00ff */
[----:B------:R-:W-:-:S04]  /*3910*/  IMAD.MOV R10, RZ, RZ, -R13 ;  /* 0x000000ffff0a7224 */ /* 0x000fc800078e0a0d */
[----:B------:R-:W-:-:S05]  /*3920*/  IMAD R15, R10, UR9, R15 ;  /* 0x000000090a0f7c24 */ /* 0x000fca000f8e020f */
[----:B------:R-:W-:Y:S01]  /*3930*/  ISETP.GE.U32.AND P0, PT, R15, UR9, PT ;  /* 0x000000090f007c0c */ /* 0x000fe2000bf06070 */
[----:B-1----:R-:W-:-:S12]  /*3940*/  FADD R17, -R17, 1 ;  /* 0x3f80000011117421 */ /* 0x002fd80000000100 */
[----:B------:R-:W-:Y:S02]  /*3950*/  @P0 VIADD R15, R15, -UR9 ;  /* 0x800000090f0f0c36 */ /* 0x000fe40008000000 */
[----:B------:R-:W-:-:S03]  /*3960*/  @P0 VIADD R13, R13, 0x1 ;  /* 0x000000010d0d0836 */ /* 0x000fc60000000000 */
[----:B------:R-:W-:Y:S01]  /*3970*/  ISETP.GE.U32.AND P1, PT, R15, UR9, PT ;  /* 0x000000090f007c0c */ /* 0x000fe2000bf26070 */
[----:B------:R-:W-:-:S12]  /*3980*/  IMAD.MOV.U32 R15, RZ, RZ, R6 ;  /* 0x000000ffff0f7224 */ /* 0x000fd800078e0006 */
[----:B------:R-:W-:Y:S01]  /*3990*/  @P1 VIADD R13, R13, 0x1 ;  /* 0x000000010d0d1836 */ /* 0x000fe20000000000 */
[----:B------:R-:W-:-:S05]  /*39a0*/  @!P2 LOP3.LUT R13, RZ, UR9, RZ, 0x33, !PT ;  /* 0x00000009ff0dac12 */ /* 0x000fca000f8e33ff */
[----:B------:R-:W-:Y:S02]  /*39b0*/  IMAD.IADD R12, R8, 0x1, R13 ;  /* 0x00000001080c7824 */ /* 0x000fe400078e020d */
[----:B------:R-:W-:-:S03]  /*39c0*/  IMAD.MOV.U32 R13, RZ, RZ, R7 ;  /* 0x000000ffff0d7224 */ /* 0x000fc600078e0007 */
[----:B------:R-:W-:-:S04]  /*39d0*/  LOP3.LUT R8, R12, 0x1, RZ, 0xc0, !PT ;  /* 0x000000010c087812 */ /* 0x000fc800078ec0ff */
[----:B------:R-:W-:-:S13]  /*39e0*/  ISETP.NE.U32.AND P0, PT, R8, 0x1, PT ;  /* 0x000000010800780c */ /* 0x000fda0003f05070 */
[----:B------:R-:W-:Y:S05]  /*39f0*/  @!P0 BRA `(.L_x_31) ;  /* 0x00000004003c8947 */ /* 0x000fea0003800000 */
[----:B------:R-:W1:Y:S01]  /*3a00*/  LDC.64 R20, c[0x0][0x398] ;  /* 0x0000e600ff147b82 */ /* 0x000e620000000a00 */
[----:B------:R-:W-:-:S04]  /*3a10*/  IMAD.MOV.U32 R18, RZ, RZ, 0x4 ;  /* 0x00000004ff127424 */ /* 0x000fc800078e00ff */
[----:B------:R-:W-:-:S03]  /*3a20*/  IMAD.WIDE.U32 R18, R9, R18, UR6 ;  /* 0x0000000609127e25 */ /* 0x000fc6000f8e0012 */
[----:B------:R-:W2:Y:S03]  /*3a30*/  LDC.64 R14, c[0x0][0x3a0] ;  /* 0x0000e800ff0e7b82 */ /* 0x000ea60000000a00 */
[----:B------:R-:W3:Y:S01]  /*3a40*/  LDG.E.CONSTANT R18, desc[UR10][R18.64] ;  /* 0x0000000a12127981 */ /* 0x000ee2000c1e9900 */
[----:B-1----:R-:W-:-:S06]  /*3a50*/  IMAD.WIDE.U32 R20, R9, 0x4, R20 ;  /* 0x0000000409147825 */ /* 0x002fcc00078e0014 */
[----:B------:R-:W4:Y:S01]  /*3a60*/  LDG.E.CONSTANT R20, desc[UR10][R20.64] ;  /* 0x0000000a14147981 */ /* 0x000f22000c1e9900 */
[----:B--2---:R-:W-:-:S06]  /*3a70*/  IMAD.WIDE.U32 R14, R9, 0x4, R14 ;  /* 0x00000004090e7825 */ /* 0x004fcc00078e000e */
[----:B------:R-:W4:Y:S01]  /*3a80*/  LDG.E.CONSTANT R14, desc[UR10][R14.64] ;  /* 0x0000000a0e0e7981 */ /* 0x000f22000c1e9900 */
[----:B------:R-:W-:Y:S01]  /*3a90*/  IMAD.MOV.U32 R8, RZ, RZ, 0x3bbb989d ;  /* 0x3bbb989dff087424 */ /* 0x000fe200078e00ff */
[----:B------:R-:W-:Y:S01]  /*3aa0*/  BSSY.RECONVERGENT B1, `(.L_x_32) ;  /* 0x0000019000017945 */ /* 0x000fe20003800200 */
[----:B---3--:R-:W-:-:S04]  /*3ab0*/  FADD R13, R18, -R11 ;  /* 0x8000000b120d7221 */ /* 0x008fc80000000000 */
[----:B------:R-:W-:-:S04]  /*3ac0*/  FMUL R13, R0, R13 ;  /* 0x0000000d000d7220 */ /* 0x000fc80000400000 */
[----:B----4-:R-:W-:Y:S01]  /*3ad0*/  FFMA R25, R13, R20, R14 ;  /* 0x000000140d197223 */ /* 0x010fe2000000000e */
[----:B------:R-:W-:-:S03]  /*3ae0*/  IMAD.MOV.U32 R13, RZ, RZ, 0x437c0000 ;  /* 0x437c0000ff0d7424 */ /* 0x000fc600078e00ff */
[----:B------:R-:W-:-:S04]  /*3af0*/  FFMA.SAT R8, R25, -R8, 0.5 ;  /* 0x3f00000019087423 */ /* 0x000fc80000002808 */
[----:B------:R-:W-:-:S04]  /*3b00*/  FFMA.RM R8, R8, R13, 12582913 ;  /* 0x4b40000108087423 */ /* 0x000fc8000000400d */
[----:B------:R-:W-:-:S04]  /*3b10*/  FADD R10, R8, -12583039 ;  /* 0xcb40007f080a7421 */ /* 0x000fc80000000000 */
[----:B------:R-:W-:-:S04]  /*3b20*/  FFMA R10, R25, -1.4426950216293334961, -R10 ;  /* 0xbfb8aa3b190a7823 */ /* 0x000fc8000000080a */
[----:B------:R-:W-:-:S06]  /*3b30*/  FFMA R13, R25, -1.925963033500011079e-08, R10 ;  /* 0xb2a57060190d7823 */ /* 0x000fcc000000000a */
[----:B------:R-:W1:Y:S01]  /*3b40*/  MUFU.EX2 R13, R13 ;  /* 0x0000000d000d7308 */ /* 0x000e620000000800 */
[----:B------:R-:W-:-:S04]  /*3b50*/  IMAD.SHL.U32 R8, R8, 0x800000, RZ ;  /* 0x0080000008087824 */ /* 0x000fc800078e00ff */
[----:B-1----:R-:W-:-:S04]  /*3b60*/  FFMA R14, R8, R13, 1 ;  /* 0x3f800000080e7423 */ /* 0x002fc8000000000d */
[----:B------:R-:W1:Y:S08]  /*3b70*/  MUFU.RCP R8, R14 ;  /* 0x0000000e00087308 */ /* 0x000e700000001000 */
[----:B------:R-:W2:Y:S01]  /*3b80*/  FCHK P0, R25, R14 ;  /* 0x0000000e19007302 */ /* 0x000ea20000000000 */
[----:B-1----:R-:W-:-:S04]  /*3b90*/  FFMA R15, -R14, R8, 1 ;  /* 0x3f8000000e0f7423 */ /* 0x002fc80000000108 */
[----:B------:R-:W-:-:S04]  /*3ba0*/  FFMA R8, R8, R15, R8 ;  /* 0x0000000f08087223 */ /* 0x000fc80000000008 */
[----:B------:R-:W-:-:S04]  /*3bb0*/  FFMA R15, R25, R8, RZ ;  /* 0x00000008190f7223 */ /* 0x000fc800000000ff */
[----:B------:R-:W-:-:S04]  /*3bc0*/  FFMA R10, -R14, R15, R25 ;  /* 0x0000000f0e0a7223 */ /* 0x000fc80000000119 */
[----:B------:R-:W-:Y:S01]  /*3bd0*/  FFMA R10, R8, R10, R15 ;  /* 0x0000000a080a7223 */ /* 0x000fe2000000000f */
[----:B--2---:R-:W-:Y:S06]  /*3be0*/  @!P0 BRA `(.L_x_33) ;  /* 0x0000000000108947 */ /* 0x004fec0003800000 */
[----:B------:R-:W-:Y:S01]  /*3bf0*/  IMAD.MOV.U32 R8, RZ, RZ, R14 ;  /* 0x000000ffff087224 */ /* 0x000fe200078e000e */
[----:B------:R-:W-:-:S07]  /*3c00*/  MOV R10, 0x3c20 ;  /* 0x00003c20000a7802 */ /* 0x000fce0000000f00 */
[----:B0-----:R-:W-:Y:S05]  /*3c10*/  CALL.REL.NOINC `($__internal_0_$__cuda_sm3x_div_rn_noftz_f32_slowpath) ;  /* 0x00000010004c7944 */ /* 0x001fea0003c00000 */
[----:B------:R-:W-:-:S07]  /*3c20*/  IMAD.MOV.U32 R10, RZ, RZ, R8 ;  /* 0x000000ffff0a7224 */ /* 0x000fce00078e0008 */
.L_x_33:
[----:B------:R-:W-:Y:S05]  /*3c30*/  BSYNC.RECONVERGENT B1 ;  /* 0x0000000000017941 */ /* 0x000fea0003800200 */
.L_x_32:
[----:B------:R-:W-:Y:S01]  /*3c40*/  SHF.R.U32.HI R8, RZ, 0x2, R3 ;  /* 0x00000002ff087819 */ /* 0x000fe20000011603 */
[----:B------:R-:W-:Y:S01]  /*3c50*/  VIADD R2, R2, 0x587c5 ;  /* 0x000587c502027836 */ /* 0x000fe20000000000 */
[----:B------:R-:W1:Y:S01]  /*3c60*/  LDCU.64 UR4, c[0x0][0x390] ;  /* 0x00007200ff0477ac */ /* 0x000e620008000a00 */
[----:B------:R-:W-:Y:S01]  /*3c70*/  IADD3 R14, P0, PT, R9, UR8, RZ ;  /* 0x00000008090e7c10 */ /* 0x000fe2000ff1e0ff */
[----:B------:R-:W2:Y:S01]  /*3c80*/  MUFU.RCP R16, R17 ;  /* 0x0000001100107308 */ /* 0x000ea20000001000 */
[----:B------:R-:W-:Y:S01]  /*3c90*/  LOP3.LUT R8, R8, R3, RZ, 0x3c, !PT ;  /* 0x0000000308087212 */ /* 0x000fe200078e3cff */
[----:B0-----:R-:W-:Y:S01]  /*3ca0*/  IMAD.SHL.U32 R3, R7, 0x10, RZ ;  /* 0x0000001007037824 */ /* 0x001fe200078e00ff */
[----:B------:R-:W-:Y:S03]  /*3cb0*/  BSSY.RECONVERGENT B1, `(.L_x_34) ;  /* 0x0000019000017945 */ /* 0x000fe60003800200 */
[----:B------:R-:W-:-:S05]  /*3cc0*/  IMAD.SHL.U32 R13, R8, 0x2, RZ ;  /* 0x00000002080d7824 */ /* 0x000fca00078e00ff */
[----:B------:R-:W-:-:S04]  /*3cd0*/  LOP3.LUT R8, R8, R13, R3, 0x96, !PT ;  /* 0x0000000d08087212 */ /* 0x000fc800078e9603 */
[----:B------:R-:W-:Y:S01]  /*3ce0*/  LOP3.LUT R13, R8, R7, RZ, 0x3c, !PT ;  /* 0x00000007080d7212 */ /* 0x000fe200078e3cff */
[----:B------:R-:W-:Y:S02]  /*3cf0*/  IMAD.MOV.U32 R8, RZ, RZ, 0x2f800000 ;  /* 0x2f800000ff087424 */ /* 0x000fe400078e00ff */
[----:B--2---:R-:W-:Y:S02]  /*3d00*/  FFMA R15, R16, -R17, 1 ;  /* 0x3f800000100f7423 */ /* 0x004fe40000000811 */
[----:B------:R-:W-:-:S05]  /*3d10*/  IMAD.IADD R3, R13, 0x1, R2 ;  /* 0x000000010d037824 */ /* 0x000fca00078e0202 */
[----:B------:R-:W-:-:S05]  /*3d20*/  I2FP.F32.U32 R3, R3 ;  /* 0x0000000300037245 */ /* 0x000fca0000201000 */
[----:B------:R-:W-:Y:S01]  /*3d30*/  FFMA R8, R3, R8, 1.1641532182693481445e-10 ;  /* 0x2f00000003087423 */ /* 0x000fe20000000008 */
[----:B------:R-:W-:Y:S01]  /*3d40*/  IMAD.X R3, RZ, RZ, UR12, P0 ;  /* 0x0000000cff037e24 */ /* 0x000fe200080e06ff */
[----:B-1----:R-:W-:-:S03]  /*3d50*/  IADD3 R18, P0, PT, R14, UR4, RZ ;  /* 0x000000040e127c10 */ /* 0x002fc6000ff1e0ff */
[----:B------:R-:W-:Y:S01]  /*3d60*/  FSETP.GEU.AND P4, PT, R8, R17, PT ;  /* 0x000000110800720b */ /* 0x000fe20003f8e000 */
[----:B------:R-:W-:Y:S01]  /*3d70*/  FFMA R8, R16, R15, R16 ;  /* 0x0000000f10087223 */ /* 0x000fe20000000010 */
[----:B------:R-:W-:Y:S02]  /*3d80*/  IADD3.X R19, PT, PT, R3, UR5, RZ, P0, !PT ;  /* 0x0000000503137c10 */ /* 0x000fe400087fe4ff */
[----:B------:R-:W-:Y:S01]  /*3d90*/  SEL R9, RZ, 0x1, P4 ;  /* 0x00000001ff097807 */ /* 0x000fe20002000000 */
[----:B------:R-:W-:-:S04]  /*3da0*/  FFMA R15, R8, R10, RZ ;  /* 0x0000000a080f7223 */ /* 0x000fc800000000ff */
[----:B------:R0:W-:Y:S01]  /*3db0*/  STG.E.U8 desc[UR10][R18.64], R9 ;  /* 0x0000000912007986 */ /* 0x0001e2000c10110a */
[----:B------:R-:W1:Y:S01]  /*3dc0*/  FCHK P0, R10, R17 ;  /* 0x000000110a007302 */ /* 0x000e620000000000 */
[----:B------:R-:W-:-:S04]  /*3dd0*/  FFMA R16, R15, -R17, R10 ;  /* 0x800000110f107223 */ /* 0x000fc8000000000a */
[----:B------:R-:W-:Y:S01]  /*3de0*/  FFMA R8, R8, R16, R15 ;  /* 0x0000001008087223 */ /* 0x000fe2000000000f */
[----:B01----:R-:W-:Y:S06]  /*3df0*/  @!P0 BRA `(.L_x_35) ;  /* 0x0000000000108947 */ /* 0x003fec0003800000 */
[----:B------:R-:W-:Y:S01]  /*3e00*/  IMAD.MOV.U32 R25, RZ, RZ, R10 ;  /* 0x000000ffff197224 */ /* 0x000fe200078e000a */
[----:B------:R-:W-:Y:S01]  /*3e10*/  MOV R10, 0x3e40 ;  /* 0x00003e40000a7802 */ /* 0x000fe20000000f00 */
[----:B------:R-:W-:-:S07]  /*3e20*/  IMAD.MOV.U32 R8, RZ, RZ, R17 ;  /* 0x000000ffff087224 */ /* 0x000fce00078e0011 */
[----:B------:R-:W-:Y:S05]  /*3e30*/  CALL.REL.NOINC `($__internal_0_$__cuda_sm3x_div_rn_noftz_f32_slowpath) ;  /* 0x0000000c00c47944 */ /* 0x000fea0003c00000 */
.L_x_35:
[----:B------:R-:W-:Y:S05]  /*3e40*/  BSYNC.RECONVERGENT B1 ;  /* 0x0000000000017941 */ /* 0x000fea0003800200 */
.L_x_34:
[----:B------:R-:W0:Y:S01]  /*3e50*/  LDCU.64 UR4, c[0x0][0x388] ;  /* 0x00007100ff0477ac */ /* 0x000e220008000a00 */
[----:B------:R-:W-:Y:S01]  /*3e60*/  FSEL R21, R8, RZ, !P4 ;  /* 0x000000ff08157208 */ /* 0x000fe20006000000 */
[----:B------:R-:W-:Y:S02]  /*3e70*/  IMAD.MOV.U32 R15, RZ, RZ, R7 ;  /* 0x000000ffff0f7224 */ /* 0x000fe400078e0007 */
[----:B------:R-:W-:Y:S02]  /*3e80*/  IMAD.MOV.U32 R16, RZ, RZ, R5 ;  /* 0x000000ffff107224 */ /* 0x000fe400078e0005 */
[----:B------:R-:W-:Y:S01]  /*3e90*/  IMAD.MOV.U32 R9, RZ, RZ, R26 ;  /* 0x000000ffff097224 */ /* 0x000fe200078e001a */
[----:B0-----:R-:W-:-:S04]  /*3ea0*/  LEA R18, P0, R14, UR4, 0x2 ;  /* 0x000000040e127c11 */ /* 0x001fc8000f8010ff */
[----:B------:R-:W-:Y:S01]  /*3eb0*/  LEA.HI.X R19, R14, UR5, R3, 0x2, P0 ;  /* 0x000000050e137c11 */ /* 0x000fe200080f1403 */
[----:B------:R-:W-:Y:S02]  /*3ec0*/  IMAD.MOV.U32 R14, RZ, RZ, R6 ;  /* 0x000000ffff0e7224 */ /* 0x000fe400078e0006 */
[----:B------:R-:W-:Y:S02]  /*3ed0*/  IMAD.MOV.U32 R3, RZ, RZ, R4 ;  /* 0x000000ffff037224 */ /* 0x000fe400078e0004 */
[----:B------:R1:W-:Y:S05]  /*3ee0*/  STG.E desc[UR10][R18.64], R21 ;  /* 0x0000001512007986 */ /* 0x0003ea000c10190a */
.L_x_31:
[----:B------:R-:W-:Y:S05]  /*3ef0*/  BSYNC.RECONVERGENT B0 ;  /* 0x0000000000007941 */ /* 0x000fea0003800200 */
.L_x_30:
[----:B0-----:R-:W0:Y:S01]  /*3f00*/  LDC.64 R4, c[0x0][0x398] ;  /* 0x0000e600ff047b82 */ /* 0x001e220000000a00 */
[----:B------:R-:W-:Y:S01]  /*3f10*/  ISETP.NE.AND P0, PT, R12, RZ, PT ;  /* 0x000000ff0c00720c */ /* 0x000fe20003f05270 */
[----:B------:R-:W2:Y:S01]  /*3f20*/  LDCU UR13, c[0x0][0x3ac] ;  /* 0x00007580ff0d77ac */ /* 0x000ea20008000800 */
[----:B------:R-:W3:Y:S05]  /*3f30*/  LDCU.64 UR4, c[0x0][0x390] ;  /* 0x00007200ff0477ac */ /* 0x000eea0008000a00 */
[----:B------:R-:W4:Y:S01]  /*3f40*/  LDC.64 R6, c[0x0][0x3a0] ;  /* 0x0000e800ff067b82 */ /* 0x000f220000000a00 */
[----:B------:R-:W0:Y:S05]  /*3f50*/  LDCU.64 UR14, c[0x0][0x388] ;  /* 0x00007100ff0e77ac */ /* 0x000e2a0008000a00 */
[----:B0-23--:R-:W-:Y:S05]  /*3f60*/  @!P0 EXIT ;  /* 0x000000000000894d */ /* 0x00dfea0003800000 */
.L_x_44:
[----:B------:R-:W-:-:S04]  /*3f70*/  IMAD.MOV.U32 R20, RZ, RZ, 0x4 ;  /* 0x00000004ff147424 */ /* 0x000fc800078e00ff */
[----:B01----:R-:W-:-:S04]  /*3f80*/  IMAD.WIDE.U32 R20, R9, R20, UR6 ;  /* 0x0000000609147e25 */ /* 0x003fc8000f8e0014 */
[C---:B------:R-:W-:Y:S02]  /*3f90*/  IMAD.WIDE.U32 R22, R9.reuse, 0x4, R4 ;  /* 0x0000000409167825 */ /* 0x040fe400078e0004 */
[----:B------:R-:W2:Y:S02]  /*3fa0*/  LDG.E.CONSTANT R20, desc[UR10][R20.64] ;  /* 0x0000000a14147981 */ /* 0x000ea4000c1e9900 */
[----:B----4-:R-:W-:Y:S02]  /*3fb0*/  IMAD.WIDE.U32 R18, R9, 0x4, R6 ;  /* 0x0000000409127825 */ /* 0x010fe400078e0006 */
[----:B------:R-:W3:Y:S04]  /*3fc0*/  LDG.E.CONSTANT R22, desc[UR10][R22.64] ;  /* 0x0000000a16167981 */ /* 0x000ee8000c1e9900 */
[----:B------:R-:W3:Y:S01]  /*3fd0*/  LDG.E.CONSTANT R18, desc[UR10][R18.64] ;  /* 0x0000000a12127981 */ /* 0x000ee2000c1e9900 */
[----:B------:R-:W-:Y:S01]  /*3fe0*/  IMAD.MOV.U32 R8, RZ, RZ, 0x3bbb989d ;  /* 0x3bbb989dff087424 */ /* 0x000fe200078e00ff */
[----:B------:R-:W-:Y:S01]  /*3ff0*/  BSSY.RECONVERGENT B0, `(.L_x_36) ;  /* 0x000001c000007945 */ /* 0x000fe20003800200 */
[----:B------:R-:W-:-:S02]  /*4000*/  IMAD.MOV.U32 R27, RZ, RZ, 0x437c0000 ;  /* 0x437c0000ff1b7424 */ /* 0x000fc400078e00ff */
[----:B------:R-:W-:Y:S02]  /*4010*/  IMAD.MOV.U32 R26, RZ, RZ, R15 ;  /* 0x000000ffff1a7224 */ /* 0x000fe400078e000f */
[----:B--2---:R-:W-:-:S04]  /*4020*/  FADD R25, R20, -R11 ;  /* 0x8000000b14197221 */ /* 0x004fc80000000000 */
[----:B------:R-:W-:-:S04]  /*4030*/  FMUL R25, R0, R25 ;  /* 0x0000001900197220 */ /* 0x000fc80000400000 */
[----:B---3--:R-:W-:-:S04]  /*4040*/  FFMA R25, R25, R22, R18 ;  /* 0x0000001619197223 */ /* 0x008fc80000000012 */
[----:B------:R-:W-:-:S04]  /*4050*/  FFMA.SAT R8, R25, -R8, 0.5 ;  /* 0x3f00000019087423 */ /* 0x000fc80000002808 */
[----:B------:R-:W-:-:S04]  /*4060*/  FFMA.RM R8, R8, R27, 12582913 ;  /* 0x4b40000108087423 */ /* 0x000fc8000000401b */
[C---:B------:R-:W-:Y:S01]  /*4070*/  FADD R10, R8.reuse, -12583039 ;  /* 0xcb40007f080a7421 */ /* 0x040fe20000000000 */
[----:B------:R-:W-:-:S03]  /*4080*/  IMAD.SHL.U32 R8, R8, 0x800000, RZ ;  /* 0x0080000008087824 */ /* 0x000fc600078e00ff */
[----:B------:R-:W-:-:S04]  /*4090*/  FFMA R10, R25, -1.4426950216293334961, -R10 ;  /* 0xbfb8aa3b190a7823 */ /* 0x000fc8000000080a */
[----:B------:R-:W-:-:S04]  /*40a0*/  FFMA R12, R25, -1.925963033500011079e-08, R10 ;  /* 0xb2a57060190c7823 */ /* 0x000fc8000000000a */
[----:B------:R0:W1:Y:S02]  /*40b0*/  MUFU.EX2 R19, R12 ;  /* 0x0000000c00137308 */ /* 0x0000640000000800 */
[----:B0-----:R-:W-:Y:S02]  /*40c0*/  IMAD.MOV.U32 R12, RZ, RZ, R14 ;  /* 0x000000ffff0c7224 */ /* 0x001fe400078e000e */
[----:B------:R-:W-:Y:S02]  /*40d0*/  IMAD.MOV.U32 R14, RZ, RZ, R13 ;  /* 0x000000ffff0e7224 */ /* 0x000fe400078e000d */
[----:B-1----:R-:W-:-:S04]  /*40e0*/  FFMA R18, R8, R19, 1 ;  /* 0x3f80000008127423 */ /* 0x002fc80000000013 */
[----:B------:R-:W0:Y:S08]  /*40f0*/  MUFU.RCP R8, R18 ;  /* 0x0000001200087308 */ /* 0x000e300000001000 */
[----:B------:R-:W1:Y:S01]  /*4100*/  FCHK P0, R25, R18 ;  /* 0x0000001219007302 */ /* 0x000e620000000000 */
[----:B0-----:R-:W-:-:S04]  /*4110*/  FFMA R19, -R18, R8, 1 ;  /* 0x3f80000012137423 */ /* 0x001fc80000000108 */
[----:B------:R-:W-:-:S04]  /*4120*/  FFMA R8, R8, R19, R8 ;  /* 0x0000001308087223 */ /* 0x000fc80000000008 */
[----:B------:R-:W-:-:S04]  /*4130*/  FFMA R19, R25, R8, RZ ;  /* 0x0000000819137223 */ /* 0x000fc800000000ff */
[----:B------:R-:W-:-:S04]  /*4140*/  FFMA R10, -R18, R19, R25 ;  /* 0x00000013120a7223 */ /* 0x000fc80000000119 */
[----:B------:R-:W-:Y:S01]  /*4150*/  FFMA R10, R8, R10, R19 ;  /* 0x0000000a080a7223 */ /* 0x000fe20000000013 */
[----:B-1----:R-:W-:Y:S06]  /*4160*/  @!P0 BRA `(.L_x_37) ;  /* 0x0000000000108947 */ /* 0x002fec0003800000 */
[----:B------:R-:W-:Y:S01]  /*4170*/  IMAD.MOV.U32 R8, RZ, RZ, R18 ;  /* 0x000000ffff087224 */ /* 0x000fe200078e0012 */
[----:B------:R-:W-:-:S07]  /*4180*/  MOV R10, 0x41a0 ;  /* 0x000041a0000a7802 */ /* 0x000fce0000000f00 */
[----:B------:R-:W-:Y:S05]  /*4190*/  CALL.REL.NOINC `($__internal_0_$__cuda_sm3x_div_rn_noftz_f32_slowpath) ;  /* 0x0000000800ec7944 */ /* 0x000fea0003c00000 */
[----:B------:R-:W-:-:S07]  /*41a0*/  IMAD.MOV.U32 R10, RZ, RZ, R8 ;  /* 0x000000ffff0a7224 */ /* 0x000fce00078e0008 */
.L_x_37:
[----:B------:R-:W-:Y:S05]  /*41b0*/  BSYNC.RECONVERGENT B0 ;  /* 0x0000000000007941 */ /* 0x000fea0003800200 */
.L_x_36:
[----:B------:R-:W-:Y:S01]  /*41c0*/  SHF.R.U32.HI R8, RZ, 0x2, R3 ;  /* 0x00000002ff087819 */ /* 0x000fe20000011603 */
[----:B------:R-:W0:Y:S01]  /*41d0*/  MUFU.RCP R20, R17 ;  /* 0x0000001100147308 */ /* 0x000e220000001000 */
[----:B------:R-:W-:Y:S01]  /*41e0*/  IADD3 R28, P0, PT, R9, UR8, RZ ;  /* 0x00000008091c7c10 */ /* 0x000fe2000ff1e0ff */
[----:B------:R-:W-:Y:S01]  /*41f0*/  BSSY.RECONVERGENT B0, `(.L_x_38) ;  /* 0x000001b000007945 */ /* 0x000fe20003800200 */
[----:B------:R-:W-:Y:S01]  /*4200*/  LOP3.LUT R8, R8, R3, RZ, 0x3c, !PT ;  /* 0x0000000308087212 */ /* 0x000fe200078e3cff */
[----:B------:R-:W-:-:S04]  /*4210*/  IMAD.SHL.U32 R3, R14, 0x10, RZ ;  /* 0x000000100e037824 */ /* 0x000fc800078e00ff */
[----:B------:R-:W-:-:S05]  /*4220*/  IMAD.SHL.U32 R13, R8, 0x2, RZ ;  /* 0x00000002080d7824 */ /* 0x000fca00078e00ff */
[----:B------:R-:W-:Y:S01]  /*4230*/  LOP3.LUT R3, R8, R13, R3, 0x96, !PT ;  /* 0x0000000d08037212 */ /* 0x000fe200078e9603 */
[----:B------:R-:W-:-:S03]  /*4240*/  IMAD.MOV.U32 R8, RZ, RZ, 0x2f800000 ;  /* 0x2f800000ff087424 */ /* 0x000fc600078e00ff */
[----:B------:R-:W-:Y:S01]  /*4250*/  LOP3.LUT R15, R3, R14, RZ, 0x3c, !PT ;  /* 0x0000000e030f7212 */ /* 0x000fe200078e3cff */
[----:B0-----:R-:W-:-:S03]  /*4260*/  FFMA R21, R20, -R17, 1 ;  /* 0x3f80000014157423 */ /* 0x001fc60000000811 */
[----:B------:R-:W-:-:S04]  /*4270*/  IADD3 R3, PT, PT, R2, 0x587c5, R15 ;  /* 0x000587c502037810 */ /* 0x000fc80007ffe00f */
[----:B------:R-:W-:-:S05]  /*4280*/  I2FP.F32.U32 R3, R3 ;  /* 0x0000000300037245 */ /* 0x000fca0000201000 */
[----:B------:R-:W-:Y:S01]  /*4290*/  FFMA R8, R3, R8, 1.1641532182693481445e-10 ;  /* 0x2f00000003087423 */ /* 0x000fe20000000008 */
[----:B------:R-:W-:Y:S01]  /*42a0*/  IMAD.X R3, RZ, RZ, UR12, P0 ;  /* 0x0000000cff037e24 */ /* 0x000fe200080e06ff */
[----:B------:R-:W-:-:S03]  /*42b0*/  IADD3 R18, P0, PT, R28, UR4, RZ ;  /* 0x000000041c127c10 */ /* 0x000fc6000ff1e0ff */
        /* <DEDUP_REMOVED lines=14> */
.L_x_39:
[----:B------:R-:W-:Y:S05]  /*43a0*/  BSYNC.RECONVERGENT B0 ;  /* 0x0000000000007941 */ /* 0x000fea0003800200 */
.L_x_38:
[----:B------:R-:W-:Y:S02]  /*43b0*/  VIADD R9, R9, UR9 ;  /* 0x0000000909097c36 */ /* 0x000fe40008000000 */
[----:B------:R-:W-:-:S04]  /*43c0*/  IMAD.MOV.U32 R22, RZ, RZ, 0x4 ;  /* 0x00000004ff167424 */ /* 0x000fc800078e00ff */
[----:B------:R-:W-:-:S04]  /*43d0*/  IMAD.WIDE.U32 R22, R9, R22, UR6 ;  /* 0x0000000609167e25 */ /* 0x000fc8000f8e0016 */
[C---:B------:R-:W-:Y:S02]  /*43e0*/  IMAD.WIDE.U32 R20, R9.reuse, 0x4, R4 ;  /* 0x0000000409147825 */ /* 0x040fe400078e0004 */
[----:B------:R-:W2:Y:S02]  /*43f0*/  LDG.E.CONSTANT R22, desc[UR10][R22.64] ;  /* 0x0000000a16167981 */ /* 0x000ea4000c1e9900 */
[----:B------:R-:W-:Y:S02]  /*4400*/  IMAD.WIDE.U32 R18, R9, 0x4, R6 ;  /* 0x0000000409127825 */ /* 0x000fe400078e0006 */
[----:B------:R-:W3:Y:S04]  /*4410*/  LDG.E.CONSTANT R20, desc[UR10][R20.64] ;  /* 0x0000000a14147981 */ /* 0x000ee8000c1e9900 */
[----:B------:R-:W3:Y:S01]  /*4420*/  LDG.E.CONSTANT R18, desc[UR10][R18.64] ;  /* 0x0000000a12127981 */ /* 0x000ee2000c1e9900 */
[----:B------:R-:W-:Y:S01]  /*4430*/  IMAD.MOV.U32 R10, RZ, RZ, 0x3bbb989d ;  /* 0x3bbb989dff0a7424 */ /* 0x000fe200078e00ff */
[----:B------:R-:W-:Y:S01]  /*4440*/  BSSY.RECONVERGENT B0, `(.L_x_40) ;  /* 0x000001d000007945 */ /* 0x000fe20003800200 */
[----:B--2---:R-:W-:-:S04]  /*4450*/  FADD R13, R22, -R11 ;  /* 0x8000000b160d7221 */ /* 0x004fc80000000000 */
[----:B------:R-:W-:-:S04]  /*4460*/  FMUL R13, R0, R13 ;  /* 0x0000000d000d7220 */ /* 0x000fc80000400000 */
[----:B---3--:R-:W-:Y:S01]  /*4470*/  FFMA R25, R13, R20, R18 ;  /* 0x000000140d197223 */ /* 0x008fe20000000012 */
[----:B------:R-:W-:Y:S01]  /*4480*/  IMAD.MOV.U32 R13, RZ, RZ, 0x437c0000 ;  /* 0x437c0000ff0d7424 */ /* 0x000fe200078e00ff */
[C---:B------:R-:W-:Y:S02]  /*4490*/  LEA R18, P0, R28.reuse, UR14, 0x2 ;  /* 0x0000000e1c127c11 */ /* 0x040fe4000f8010ff */
[----:B------:R-:W-:Y:S02]  /*44a0*/  FFMA.SAT R10, R25, -R10, 0.5 ;  /* 0x3f000000190a7423 */ /* 0x000fe4000000280a */
[----:B------:R-:W-:Y:S02]  /*44b0*/  LEA.HI.X R19, R28, UR15, R3, 0x2, P0 ;  /* 0x0000000f1c137c11 */ /* 0x000fe400080f1403 */
[----:B------:R-:W-:Y:S01]  /*44c0*/  FFMA.RM R10, R10, R13, 12582913 ;  /* 0x4b4000010a0a7423 */ /* 0x000fe2000000400d */
[----:B------:R-:W-:-:S03]  /*44d0*/  FSEL R3, R8, RZ, !P4 ;  /* 0x000000ff08037208 */ /* 0x000fc60006000000 */
[C---:B------:R-:W-:Y:S01]  /*44e0*/  FADD R22, R10.reuse, -12583039 ;  /* 0xcb40007f0a167421 */ /* 0x040fe20000000000 */
[----:B------:R-:W-:Y:S01]  /*44f0*/  IMAD.SHL.U32 R10, R10, 0x800000, RZ ;  /* 0x008000000a0a7824 */ /* 0x000fe200078e00ff */
[----:B------:R0:W-:Y:S02]  /*4500*/  STG.E desc[UR10][R18.64], R3 ;  /* 0x0000000312007986 */ /* 0x0001e4000c10190a */
[----:B------:R-:W-:-:S04]  /*4510*/  FFMA R22, R25, -1.4426950216293334961, -R22 ;  /* 0xbfb8aa3b19167823 */ /* 0x000fc80000000816 */
[----:B------:R-:W-:-:S04]  /*4520*/  FFMA R22, R25, -1.925963033500011079e-08, R22 ;  /* 0xb2a5706019167823 */ /* 0x000fc80000000016 */
[----:B------:R-:W1:Y:S02]  /*4530*/  MUFU.EX2 R13, R22 ;  /* 0x00000016000d7308 */ /* 0x000e640000000800 */
[----:B-1----:R-:W-:-:S06]  /*4540*/  FFMA R20, R10, R13, 1 ;  /* 0x3f8000000a147423 */ /* 0x002fcc000000000d */
[----:B------:R-:W1:Y:S08]  /*4550*/  MUFU.RCP R10, R20 ;  /* 0x00000014000a7308 */ /* 0x000e700000001000 */
[----:B------:R-:W2:Y:S01]  /*4560*/  FCHK P0, R25, R20 ;  /* 0x0000001419007302 */ /* 0x000ea20000000000 */
[----:B-1----:R-:W-:-:S04]  /*4570*/  FFMA R13, -R20, R10, 1 ;  /* 0x3f800000140d7423 */ /* 0x002fc8000000010a */
[----:B------:R-:W-:-:S04]  /*4580*/  FFMA R10, R10, R13, R10 ;  /* 0x0000000d0a0a7223 */ /* 0x000fc8000000000a */
[----:B------:R-:W-:-:S04]  /*4590*/  FFMA R13, R25, R10, RZ ;  /* 0x0000000a190d7223 */ /* 0x000fc800000000ff */
[----:B------:R-:W-:-:S04]  /*45a0*/  FFMA R8, -R20, R13, R25 ;  /* 0x0000000d14087223 */ /* 0x000fc80000000119 */
[----:B------:R-:W-:Y:S01]  /*45b0*/  FFMA R10, R10, R8, R13 ;  /* 0x000000080a0a7223 */ /* 0x000fe2000000000d */
[----:B0-2---:R-:W-:Y:S06]  /*45c0*/  @!P0 BRA `(.L_x_41) ;  /* 0x0000000000108947 */ /* 0x005fec0003800000 */
[----:B------:R-:W-:Y:S01]  /*45d0*/  IMAD.MOV.U32 R8, RZ, RZ, R20 ;  /* 0x000000ffff087224 */ /* 0x000fe200078e0014 */
[----:B------:R-:W-:-:S07]  /*45e0*/  MOV R10, 0x4600 ;  /* 0x00004600000a7802 */ /* 0x000fce0000000f00 */
[----:B------:R-:W-:Y:S05]  /*45f0*/  CALL.REL.NOINC `($__internal_0_$__cuda_sm3x_div_rn_noftz_f32_slowpath) ;  /* 0x0000000400d47944 */ /* 0x000fea0003c00000 */
[----:B------:R-:W-:-:S07]  /*4600*/  IMAD.MOV.U32 R10, RZ, RZ, R8 ;  /* 0x000000ffff0a7224 */ /* 0x000fce00078e0008 */
.L_x_41:
[----:B------:R-:W-:Y:S05]  /*4610*/  BSYNC.RECONVERGENT B0 ;  /* 0x0000000000007941 */ /* 0x000fea0003800200 */
.L_x_40:
[----:B------:R-:W-:Y:S01]  /*4620*/  SHF.R.U32.HI R3, RZ, 0x2, R16 ;  /* 0x00000002ff037819 */ /* 0x000fe20000011610 */
[----:B------:R-:W-:Y:S01]  /*4630*/  IMAD.SHL.U32 R8, R15, 0x10, RZ ;  /* 0x000000100f087824 */ /* 0x000fe200078e00ff */
[----:B------:R-:W0:Y:S01]  /*4640*/  MUFU.RCP R20, R17 ;  /* 0x0000001100147308 */ /* 0x000e220000001000 */
[----:B------:R-:W-:Y:S01]  /*4650*/  VIADD R2, R2, 0xb0f8a ;  /* 0x000b0f8a02027836 */ /* 0x000fe20000000000 */
[----:B------:R-:W-:Y:S01]  /*4660*/  LOP3.LUT R3, R3, R16, RZ, 0x3c, !PT ;  /* 0x0000001003037212 */ /* 0x000fe200078e3cff */
[----:B------:R-:W-:Y:S01]  /*4670*/  BSSY.RECONVERGENT B0, `(.L_x_42) ;  /* 0x000001a000007945 */ /* 0x000fe20003800200 */
[----:B------:R-:W-:-:S03]  /*4680*/  IADD3 R16, P0, PT, R9, UR8, RZ ;  /* 0x0000000809107c10 */ /* 0x000fc6000ff1e0ff */
[----:B------:R-:W-:-:S05]  /*4690*/  IMAD.SHL.U32 R13, R3, 0x2, RZ ;  /* 0x00000002030d7824 */ /* 0x000fca00078e00ff */
[----:B------:R-:W-:-:S04]  /*46a0*/  LOP3.LUT R8, R3, R13, R8, 0x96, !PT ;  /* 0x0000000d03087212 */ /* 0x000fc800078e9608 */
[----:B------:R-:W-:Y:S01]  /*46b0*/  LOP3.LUT R13, R8, R15, RZ, 0x3c, !PT ;  /* 0x0000000f080d7212 */ /* 0x000fe200078e3cff */
[----:B------:R-:W-:Y:S02]  /*46c0*/  IMAD.MOV.U32 R8, RZ, RZ, 0x2f800000 ;  /* 0x2f800000ff087424 */ /* 0x000fe400078e00ff */
[----:B0-----:R-:W-:Y:S02]  /*46d0*/  FFMA R23, R20, -R17, 1 ;  /* 0x3f80000014177423 */ /* 0x001fe40000000811 */
[----:B------:R-:W-:-:S05]  /*46e0*/  IMAD.IADD R3, R13, 0x1, R2 ;  /* 0x000000010d037824 */ /* 0x000fca00078e0202 */
        /* <DEDUP_REMOVED lines=18> */
.L_x_43:
[----:B------:R-:W-:Y:S05]  /*4810*/  BSYNC.RECONVERGENT B0 ;  /* 0x0000000000007941 */ /* 0x000fea0003800200 */
.L_x_42:
[----:B------:R-:W-:Y:S01]  /*4820*/  LEA R18, P0, R16, UR14, 0x2 ;  /* 0x0000000e10127c11 */ /* 0x000fe2000f8010ff */
[----:B------:R-:W-:Y:S01]  /*4830*/  VIADD R9, R9, UR9 ;  /* 0x0000000909097c36 */ /* 0x000fe20008000000 */
[----:B------:R-:W-:Y:S02]  /*4840*/  FSEL R21, R8, RZ, !P4 ;  /* 0x000000ff08157208 */ /* 0x000fe40006000000 */
[----:B------:R-:W-:Y:S01]  /*4850*/  LEA.HI.X R19, R16, UR15, R3, 0x2, P0 ;  /* 0x0000000f10137c11 */ /* 0x000fe200080f1403 */
[----:B------:R-:W-:Y:S01]  /*4860*/  IMAD.MOV.U32 R16, RZ, RZ, R26 ;  /* 0x000000ffff107224 */ /* 0x000fe200078e001a */
[----:B------:R-:W-:Y:S01]  /*4870*/  ISETP.GE.AND P0, PT, R9, UR13, PT ;  /* 0x0000000d09007c0c */ /* 0x000fe2000bf06270 */
[----:B------:R-:W-:Y:S02]  /*4880*/  IMAD.MOV.U32 R3, RZ, RZ, R12 ;  /* 0x000000ffff037224 */ /* 0x000fe400078e000c */
[----:B------:R0:W-:Y:S10]  /*4890*/  STG.E desc[UR10][R18.64], R21 ;  /* 0x0000001512007986 */ /* 0x0001f4000c10190a */
[----:B------:R-:W-:Y:S05]  /*48a0*/  @!P0 BRA `(.L_x_44) ;  /* 0xfffffff400b08947 */ /* 0x000fea000383ffff */
[----:B------:R-:W-:Y:S05]  /*48b0*/  EXIT ;  /* 0x000000000000794d */ /* 0x000fea0003800000 */
.L_x_7:
[----:B-1----:R-:W-:Y:S02]  /*48c0*/  IMAD.MOV.U32 R15, RZ, RZ, R4 ;  /* 0x000000ffff0f7224 */ /* 0x002fe400078e0004 */
[----:B------:R-:W-:Y:S02]  /*48d0*/  IMAD.MOV.U32 R12, RZ, RZ, 0x10 ;  /* 0x00000010ff0c7424 */ /* 0x000fe400078e00ff */
[----:B------:R-:W-:Y:S02]  /*48e0*/  IMAD.MOV.U32 R17, RZ, RZ, 0x1f ;  /* 0x0000001fff117424 */ /* 0x000fe400078e00ff */
[----:B------:R-:W-:-:S07]  /*48f0*/  IMAD.MOV.U32 R10, RZ, RZ, -0x1 ;  /* 0xffffffffff0a7424 */ /* 0x000fce00078e00ff */
[----:B0-----:R-:W-:Y:S05]  /*4900*/  WARPSYNC.COLLECTIVE R10, `(.L_x_45) ;  /* 0x000000000a087348 */ /* 0x001fea0003c00000 */
[----:B------:R1:W2:Y:S02]  /*4910*/  SHFL.DOWN P1, R13, R15, R12, R17 ;  /* 0x0800000c0f0d7389 */ /* 0x0002a40000020011 */
[----:B012---:R-:W-:Y:S05]  /*4920*/  ENDCOLLECTIVE ;  /* 0x000000000000791b */ /* 0x007fea0003800000 */
.L_x_45:
[----:B------:R-:W-:Y:S02]  /*4930*/  IMAD.MOV.U32 R12, RZ, RZ, 0x8 ;  /* 0x00000008ff0c7424 */ /* 0x000fe400078e00ff */
[----:B------:R-:W-:-:S04]  /*4940*/  IMAD.MOV.U32 R5, RZ, RZ, R13 ;  /* 0x000000ffff057224 */ /* 0x000fc800078e000d */
[----:B------:R-:W-:-:S04]  /*4950*/  FADD R5, R5, R4 ;  /* 0x0000000405057221 */ /* 0x000fc80000000000 */
[----:B------:R-:W-:-:S07]  /*4960*/  IMAD.MOV.U32 R15, RZ, RZ, R5 ;  /* 0x000000ffff0f7224 */ /* 0x000fce00078e0005 */
[----:B------:R-:W-:Y:S05]  /*4970*/  WARPSYNC.COLLECTIVE R10, `(.L_x_46) ;  /* 0x000000000a087348 */ /* 0x000fea0003c00000 */
[----:B------:R0:W1:Y:S02]  /*4980*/  SHFL.DOWN P1, R13, R15, R12, R17 ;  /* 0x0800000c0f0d7389 */ /* 0x0000640000020011 */
[----:B01----:R-:W-:Y:S05]  /*4990*/  ENDCOLLECTIVE ;  /* 0x000000000000791b */ /* 0x003fea0003800000 */
.L_x_46:
[----:B------:R-:W-:Y:S02]  /*49a0*/  IMAD.MOV.U32 R12, RZ, RZ, 0x4 ;  /* 0x00000004ff0c7424 */ /* 0x000fe400078e00ff */
[----:B------:R-:W-:-:S04]  /*49b0*/  IMAD.MOV.U32 R6, RZ, RZ, R13 ;  /* 0x000000ffff067224 */ /* 0x000fc800078e000d */
[----:B------:R-:W-:-:S04]  /*49c0*/  FADD R6, R5, R6 ;  /* 0x0000000605067221 */ /* 0x000fc80000000000 */
[----:B------:R-:W-:-:S07]  /*49d0*/  IMAD.MOV.U32 R15, RZ, RZ, R6 ;  /* 0x000000ffff0f7224 */ /* 0x000fce00078e0006 */
[----:B------:R-:W-:Y:S05]  /*49e0*/  WARPSYNC.COLLECTIVE R10, `(.L_x_47) ;  /* 0x000000000a087348 */ /* 0x000fea0003c00000 */
[----:B------:R0:W1:Y:S02]  /*49f0*/  SHFL.DOWN P1, R13, R15, R12, R17 ;  /* 0x0800000c0f0d7389 */ /* 0x0000640000020011 */
[----:B01----:R-:W-:Y:S05]  /*4a00*/  ENDCOLLECTIVE ;  /* 0x000000000000791b */ /* 0x003fea0003800000 */
.L_x_47:
[----:B------:R-:W-:Y:S02]  /*4a10*/  IMAD.MOV.U32 R12, RZ, RZ, 0x2 ;  /* 0x00000002ff0c7424 */ /* 0x000fe400078e00ff */
[----:B------:R-:W-:-:S04]  /*4a20*/  IMAD.MOV.U32 R7, RZ, RZ, R13 ;  /* 0x000000ffff077224 */ /* 0x000fc800078e000d */
[----:B------:R-:W-:-:S04]  /*4a30*/  FADD R7, R6, R7 ;  /* 0x0000000706077221 */ /* 0x000fc80000000000 */
[----:B------:R-:W-:-:S07]  /*4a40*/  IMAD.MOV.U32 R15, RZ, RZ, R7 ;  /* 0x000000ffff0f7224 */ /* 0x000fce00078e0007 */
[----:B------:R-:W-:Y:S05]  /*4a50*/  WARPSYNC.COLLECTIVE R10, `(.L_x_48) ;  /* 0x000000000a087348 */ /* 0x000fea0003c00000 */
[----:B------:R0:W1:Y:S02]  /*4a60*/  SHFL.DOWN P1, R13, R15, R12, R17 ;  /* 0x0800000c0f0d7389 */ /* 0x0000640000020011 */
[----:B01----:R-:W-:Y:S05]  /*4a70*/  ENDCOLLECTIVE ;  /* 0x000000000000791b */ /* 0x003fea0003800000 */
.L_x_48:
[----:B------:R-:W-:Y:S02]  /*4a80*/  IMAD.MOV.U32 R12, RZ, RZ, 0x1 ;  /* 0x00000001ff0c7424 */ /* 0x000fe400078e00ff */
[----:B------:R-:W-:-:S04]  /*4a90*/  IMAD.MOV.U32 R8, RZ, RZ, R13 ;  /* 0x000000ffff087224 */ /* 0x000fc800078e000d */
[----:B------:R-:W-:-:S04]  /*4aa0*/  FADD R8, R7, R8 ;  /* 0x0000000807087221 */ /* 0x000fc80000000000 */
[----:B------:R-:W-:-:S07]  /*4ab0*/  IMAD.MOV.U32 R15, RZ, RZ, R8 ;  /* 0x000000ffff0f7224 */ /* 0x000fce00078e0008 */
[----:B------:R-:W-:Y:S05]  /*4ac0*/  WARPSYNC.COLLECTIVE R10, `(.L_x_49) ;  /* 0x000000000a087348 */ /* 0x000fea0003c00000 */
[----:B------:R0:W1:Y:S02]  /*4ad0*/  SHFL.DOWN P1, R13, R15, R12, R17 ;  /* 0x0800000c0f0d7389 */ /* 0x0000640000020011 */
[----:B01----:R-:W-:Y:S05]  /*4ae0*/  ENDCOLLECTIVE ;  /* 0x000000000000791b */ /* 0x003fea0003800000 */
.L_x_49:
[----:B------:R-:W-:Y:S01]  /*4af0*/  IMAD.MOV.U32 R11, RZ, RZ, R13 ;  /* 0x000000ffff0b7224 */ /* 0x000fe200078e000d */
[----:B------:R-:W-:Y:S06]  /*4b00*/  BRA `(.L_x_50) ;  /* 0xffffffbc00307947 */ /* 0x000fec000383ffff */
.L_x_17:
[----:B--2---:R-:W-:Y:S02]  /*4b10*/  IMAD.MOV.U32 R15, RZ, RZ, R2 ;  /* 0x000000ffff0f7224 */ /* 0x004fe400078e0002 */
[----:B------:R-:W-:Y:S02]  /*4b20*/  IMAD.MOV.U32 R12, RZ, RZ, 0x10 ;  /* 0x00000010ff0c7424 */ /* 0x000fe400078e00ff */
[----:B------:R-:W-:Y:S02]  /*4b30*/  IMAD.MOV.U32 R17, RZ, RZ, 0x1f ;  /* 0x0000001fff117424 */ /* 0x000fe400078e00ff */
[----:B------:R-:W-:-:S07]  /*4b40*/  IMAD.MOV.U32 R10, RZ, RZ, -0x1 ;  /* 0xffffffffff0a7424 */ /* 0x000fce00078e00ff */
[----:B01----:R-:W-:Y:S05]  /*4b50*/  WARPSYNC.COLLECTIVE R10, `(.L_x_51) ;  /* 0x000000000a087348 */ /* 0x003fea0003c00000 */
[----:B------:R2:W3:Y:S02]  /*4b60*/  SHFL.DOWN P1, R13, R15, R12, R17 ;  /* 0x0800000c0f0d7389 */ /* 0x0004e40000020011 */
[----:B0123--:R-:W-:Y:S05]  /*4b70*/  ENDCOLLECTIVE ;  /* 0x000000000000791b */ /* 0x00ffea0003800000 */
.L_x_51:
[----:B------:R-:W-:Y:S02]  /*4b80*/  IMAD.MOV.U32 R12, RZ, RZ, 0x8 ;  /* 0x00000008ff0c7424 */ /* 0x000fe400078e00ff */
[----:B------:R-:W-:-:S04]  /*4b90*/  IMAD.MOV.U32 R3, RZ, RZ, R13 ;  /* 0x000000ffff037224 */ /* 0x000fc800078e000d */
[----:B------:R-:W-:-:S04]  /*4ba0*/  FADD R3, R3, R2 ;  /* 0x0000000203037221 */ /* 0x000fc80000000000 */
[----:B------:R-:W-:-:S07]  /*4bb0*/  IMAD.MOV.U32 R15, RZ, RZ, R3 ;  /* 0x000000ffff0f7224 */ /* 0x000fce00078e0003 */
[----:B------:R-:W-:Y:S05]  /*4bc0*/  WARPSYNC.COLLECTIVE R10, `(.L_x_52) ;  /* 0x000000000a087348 */ /* 0x000fea0003c00000 */
[----:B------:R0:W1:Y:S02]  /*4bd0*/  SHFL.DOWN P1, R13, R15, R12, R17 ;  /* 0x0800000c0f0d7389 */ /* 0x0000640000020011 */
[----:B01----:R-:W-:Y:S05]  /*4be0*/  ENDCOLLECTIVE ;  /* 0x000000000000791b */ /* 0x003fea0003800000 */
.L_x_52:
[----:B------:R-:W-:Y:S02]  /*4bf0*/  IMAD.MOV.U32 R12, RZ, RZ, 0x4 ;  /* 0x00000004ff0c7424 */ /* 0x000fe400078e00ff */
[----:B------:R-:W-:-:S04]  /*4c00*/  IMAD.MOV.U32 R0, RZ, RZ, R13 ;  /* 0x000000ffff007224 */ /* 0x000fc800078e000d */
[----:B------:R-:W-:-:S04]  /*4c10*/  FADD R0, R3, R0 ;  /* 0x0000000003007221 */ /* 0x000fc80000000000 */
[----:B------:R-:W-:-:S07]  /*4c20*/  IMAD.MOV.U32 R15, RZ, RZ, R0 ;  /* 0x000000ffff0f7224 */ /* 0x000fce00078e0000 */
[----:B------:R-:W-:Y:S05]  /*4c30*/  WARPSYNC.COLLECTIVE R10, `(.L_x_53) ;  /* 0x000000000a087348 */ /* 0x000fea0003c00000 */
[----:B------:R0:W1:Y:S02]  /*4c40*/  SHFL.DOWN P1, R13, R15, R12, R17 ;  /* 0x0800000c0f0d7389 */ /* 0x0000640000020011 */
[----:B01----:R-:W-:Y:S05]  /*4c50*/  ENDCOLLECTIVE ;  /* 0x000000000000791b */ /* 0x003fea0003800000 */
.L_x_53:
[----:B------:R-:W-:Y:S02]  /*4c60*/  IMAD.MOV.U32 R12, RZ, RZ, 0x2 ;  /* 0x00000002ff0c7424 */ /* 0x000fe400078e00ff */
[----:B------:R-:W-:-:S04]  /*4c70*/  IMAD.MOV.U32 R5, RZ, RZ, R13 ;  /* 0x000000ffff057224 */ /* 0x000fc800078e000d */
[----:B------:R-:W-:-:S04]  /*4c80*/  FADD R5, R0, R5 ;  /* 0x0000000500057221 */ /* 0x000fc80000000000 */
[----:B------:R-:W-:-:S07]  /*4c90*/  IMAD.MOV.U32 R15, RZ, RZ, R5 ;  /* 0x000000ffff0f7224 */ /* 0x000fce00078e0005 */
[----:B------:R-:W-:Y:S05]  /*4ca0*/  WARPSYNC.COLLECTIVE R10, `(.L_x_54) ;  /* 0x000000000a087348 */ /* 0x000fea0003c00000 */
[----:B------:R0:W1:Y:S02]  /*4cb0*/  SHFL.DOWN P1, R13, R15, R12, R17 ;  /* 0x0800000c0f0d7389 */ /* 0x0000640000020011 */
[----:B01----:R-:W-:Y:S05]  /*4cc0*/  ENDCOLLECTIVE ;  /* 0x000000000000791b */ /* 0x003fea0003800000 */
.L_x_54:
[----:B------:R-:W-:Y:S02]  /*4cd0*/  IMAD.MOV.U32 R12, RZ, RZ, 0x1 ;  /* 0x00000001ff0c7424 */ /* 0x000fe400078e00ff */
[----:B------:R-:W-:-:S04]  /*4ce0*/  IMAD.MOV.U32 R6, RZ, RZ, R13 ;  /* 0x000000ffff067224 */ /* 0x000fc800078e000d */
[----:B------:R-:W-:-:S04]  /*4cf0*/  FADD R6, R5, R6 ;  /* 0x0000000605067221 */ /* 0x000fc80000000000 */
[----:B------:R-:W-:-:S07]  /*4d00*/  IMAD.MOV.U32 R15, RZ, RZ, R6 ;  /* 0x000000ffff0f7224 */ /* 0x000fce00078e0006 */
[----:B------:R-:W-:Y:S05]  /*4d10*/  WARPSYNC.COLLECTIVE R10, `(.L_x_55) ;  /* 0x000000000a087348 */ /* 0x000fea0003c00000 */
[----:B------:R0:W1:Y:S02]  /*4d20*/  SHFL.DOWN P1, R13, R15, R12, R17 ;  /* 0x0800000c0f0d7389 */ /* 0x0000640000020011 */
[----:B01----:R-:W-:Y:S05]  /*4d30*/  ENDCOLLECTIVE ;  /* 0x000000000000791b */ /* 0x003fea0003800000 */
.L_x_55:
[----:B------:R-:W-:Y:S05]  /*4d40*/  BRA `(.L_x_56) ;  /* 0xffffffc000a07947 */ /* 0x000fea000383ffff */
        .weak           $__internal_0_$__cuda_sm3x_div_rn_noftz_f32_slowpath
        .type           $__internal_0_$__cuda_sm3x_div_rn_noftz_f32_slowpath,@function
        .size           $__internal_0_$__cuda_sm3x_div_rn_noftz_f32_slowpath,(.L_x_69 - $__internal_0_$__cuda_sm3x_div_rn_noftz_f32_slowpath)
$__internal_0_$__cuda_sm3x_div_rn_noftz_f32_slowpath:
[----:B------:R-:W-:Y:S01]  /*4d50*/  SHF.R.U32.HI R21, RZ, 0x17, R8 ;  /* 0x00000017ff157819 */ /* 0x000fe20000011608 */
[----:B------:R-:W-:Y:S01]  /*4d60*/  BSSY.RECONVERGENT B2, `(.L_x_57) ;  /* 0x0000064000027945 */ /* 0x000fe20003800200 */
[----:B------:R-:W-:Y:S02]  /*4d70*/  SHF.R.U32.HI R18, RZ, 0x17, R25 ;  /* 0x00000017ff127819 */ /* 0x000fe40000011619 */
[----:B------:R-:W-:Y:S02]  /*4d80*/  LOP3.LUT R21, R21, 0xff, RZ, 0xc0, !PT ;  /* 0x000000ff15157812 */ /* 0x000fe400078ec0ff */
[----:B------:R-:W-:-:S03]  /*4d90*/  LOP3.LUT R18, R18, 0xff, RZ, 0xc0, !PT ;  /* 0x000000ff12127812 */ /* 0x000fc600078ec0ff */
[----:B------:R-:W-:Y:S02]  /*4da0*/  VIADD R19, R21, 0xffffffff ;  /* 0xffffffff15137836 */ /* 0x000fe40000000000 */
[----:B------:R-:W-:-:S03]  /*4db0*/  VIADD R20, R18, 0xffffffff ;  /* 0xffffffff12147836 */ /* 0x000fc60000000000 */
[----:B------:R-:W-:-:S04]  /*4dc0*/  ISETP.GT.U32.AND P0, PT, R19, 0xfd, PT ;  /* 0x000000fd1300780c */ /* 0x000fc80003f04070 */
[----:B------:R-:W-:-:S13]  /*4dd0*/  ISETP.GT.U32.OR P0, PT, R20, 0xfd, P0 ;  /* 0x000000fd1400780c */ /* 0x000fda0000704470 */
[----:B------:R-:W-:Y:S01]  /*4de0*/  @!P0 IMAD.MOV.U32 R20, RZ, RZ, RZ ;  /* 0x000000ffff148224 */ /* 0x000fe200078e00ff */
[----:B------:R-:W-:Y:S06]  /*4df0*/  @!P0 BRA `(.L_x_58) ;  /* 0x0000000000648947 */ /* 0x000fec0003800000 */
[----:B------:R-:W-:Y:S02]  /*4e00*/  FSETP.GTU.FTZ.AND P0, PT, |R25|, +INF , PT ;  /* 0x7f8000001900780b */ /* 0x000fe40003f1c200 */
[----:B------:R-:W-:-:S04]  /*4e10*/  FSETP.GTU.FTZ.AND P1, PT, |R8|, +INF , PT ;  /* 0x7f8000000800780b */ /* 0x000fc80003f3c200 */
[----:B------:R-:W-:-:S13]  /*4e20*/  PLOP3.LUT P0, PT, P0, P1, PT, 0xf8, 0x8f ;  /* 0x00000000008f781c */ /* 0x000fda0000703f70 */
[----:B------:R-:W-:Y:S05]  /*4e30*/  @P0 BRA `(.L_x_59) ;  /* 0x0000000400540947 */ /* 0x000fea0003800000 */
[----:B------:R-:W-:-:S13]  /*4e40*/  LOP3.LUT P0, RZ, R8, 0x7fffffff, R25, 0xc8, !PT ;  /* 0x7fffffff08ff7812 */ /* 0x000fda000780c819 */
[----:B------:R-:W-:Y:S05]  /*4e50*/  @!P0 BRA `(.L_x_60) ;  /* 0x0000000400448947 */ /* 0x000fea0003800000 */
[C---:B------:R-:W-:Y:S02]  /*4e60*/  FSETP.NEU.FTZ.AND P0, PT, |R25|.reuse, +INF , PT ;  /* 0x7f8000001900780b */ /* 0x040fe40003f1d200 */
[----:B------:R-:W-:Y:S02]  /*4e70*/  FSETP.NEU.FTZ.AND P2, PT, |R8|, +INF , PT ;  /* 0x7f8000000800780b */ /* 0x000fe40003f5d200 */
[----:B------:R-:W-:-:S11]  /*4e80*/  FSETP.NEU.FTZ.AND P1, PT, |R25|, +INF , PT ;  /* 0x7f8000001900780b */ /* 0x000fd60003f3d200 */
[----:B------:R-:W-:Y:S05]  /*4e90*/  @!P2 BRA !P0, `(.L_x_60) ;  /* 0x000000040034a947 */ /* 0x000fea0004000000 */
[----:B------:R-:W-:-:S04]  /*4ea0*/  LOP3.LUT P0, RZ, R25, 0x7fffffff, RZ, 0xc0, !PT ;  /* 0x7fffffff19ff7812 */ /* 0x000fc8000780c0ff */
[----:B------:R-:W-:-:S13]  /*4eb0*/  PLOP3.LUT P0, PT, P2, P0, PT, 0x2f, 0xf2 ;  /* 0x0000000000f2781c */ /* 0x000fda0001700577 */
[----:B------:R-:W-:Y:S05]  /*4ec0*/  @P0 BRA `(.L_x_61) ;  /* 0x0000000400200947 */ /* 0x000fea0003800000 */
[----:B------:R-:W-:-:S04]  /*4ed0*/  LOP3.LUT P0, RZ, R8, 0x7fffffff, RZ, 0xc0, !PT ;  /* 0x7fffffff08ff7812 */ /* 0x000fc8000780c0ff */
[----:B------:R-:W-:-:S13]  /*4ee0*/  PLOP3.LUT P1, PT, P1, P0, PT, 0x2f, 0xf2 ;  /* 0x0000000000f2781c */ /* 0x000fda0000f20577 */
[----:B------:R-:W-:Y:S05]  /*4ef0*/  @P1 BRA `(.L_x_62) ;  /* 0x0000000400081947 */ /* 0x000fea0003800000 */
[----:B------:R-:W-:-:S05]  /*4f00*/  VIADD R19, R18, 0xffffffff ;  /* 0xffffffff12137836 */ /* 0x000fca0000000000 */
[----:B------:R-:W-:Y:S01]  /*4f10*/  ISETP.GE.AND P0, PT, R19, RZ, PT ;  /* 0x000000ff1300720c */ /* 0x000fe20003f06270 */
[----:B------:R-:W-:-:S05]  /*4f20*/  VIADD R19, R21, 0xffffffff ;  /* 0xffffffff15137836 */ /* 0x000fca0000000000 */
[----:B------:R-:W-:-:S07]  /*4f30*/  ISETP.GE.AND P1, PT, R19, RZ, PT ;  /* 0x000000ff1300720c */ /* 0x000fce0003f26270 */
[----:B------:R-:W-:Y:S02]  /*4f40*/  @P0 IMAD.MOV.U32 R20, RZ, RZ, RZ ;  /* 0x000000ffff140224 */ /* 0x000fe400078e00ff */
[----:B------:R-:W-:Y:S01]  /*4f50*/  @!P0 FFMA R25, R25, 1.84467440737095516160e+19, RZ ;  /* 0x5f80000019198823 */ /* 0x000fe200000000ff */
[----:B------:R-:W-:-:S03]  /*4f60*/  @!P0 IMAD.MOV.U32 R20, RZ, RZ, -0x40 ;  /* 0xffffffc0ff148424 */ /* 0x000fc600078e00ff */
[----:B------:R-:W-:Y:S01]  /*4f70*/  @!P1 FFMA R8, R8, 1.84467440737095516160e+19, RZ ;  /* 0x5f80000008089823 */ /* 0x000fe200000000ff */
[----:B------:R-:W-:-:S07]  /*4f80*/  @!P1 VIADD R20, R20, 0x40 ;  /* 0x0000004014149836 */ /* 0x000fce0000000000 */
.L_x_58:
[----:B------:R-:W-:Y:S01]  /*4f90*/  LEA R27, R21, 0xc0800000, 0x17 ;  /* 0xc0800000151b7811 */ /* 0x000fe200078eb8ff */
[----:B------:R-:W-:Y:S01]  /*4fa0*/  VIADD R18, R18, 0xffffff81 ;  /* 0xffffff8112127836 */ /* 0x000fe20000000000 */
[----:B------:R-:W-:Y:S03]  /*4fb0*/  BSSY.RECONVERGENT B3, `(.L_x_63) ;  /* 0x0000035000037945 */ /* 0x000fe60003800200 */
[----:B------:R-:W-:Y:S01]  /*4fc0*/  IMAD.IADD R27, R8, 0x1, -R27 ;  /* 0x00000001081b7824 */ /* 0x000fe200078e0a1b */
[C---:B------:R-:W-:Y:S01]  /*4fd0*/  IADD3 R21, PT, PT, R18.reuse, 0x7f, -R21 ;  /* 0x0000007f12157810 */ /* 0x040fe20007ffe815 */
[----:B------:R-:W-:Y:S02]  /*4fe0*/  IMAD R8, R18, -0x800000, R25 ;  /* 0xff80000012087824 */ /* 0x000fe400078e0219 */
[----:B------:R-:W0:Y:S01]  /*4ff0*/  MUFU.RCP R22, R27 ;  /* 0x0000001b00167308 */ /* 0x000e220000001000 */
[----:B------:R-:W-:Y:S01]  /*5000*/  FADD.FTZ R19, -R27, -RZ ;  /* 0x800000ff1b137221 */ /* 0x000fe20000010100 */
[----:B------:R-:W-:-:S03]  /*5010*/  IMAD.IADD R21, R21, 0x1, R20 ;  /* 0x0000000115157824 */ /* 0x000fc600078e0214 */
[----:B0-----:R-:W-:-:S04]  /*5020*/  FFMA R23, R22, R19, 1 ;  /* 0x3f80000016177423 */ /* 0x001fc80000000013 */
[----:B------:R-:W-:-:S04]  /*5030*/  FFMA R23, R22, R23, R22 ;  /* 0x0000001716177223 */ /* 0x000fc80000000016 */
[----:B------:R-:W-:-:S04]  /*5040*/  FFMA R22, R8, R23, RZ ;  /* 0x0000001708167223 */ /* 0x000fc800000000ff */
[----:B------:R-:W-:-:S04]  /*5050*/  FFMA R24, R19, R22, R8 ;  /* 0x0000001613187223 */ /* 0x000fc80000000008 */
[----:B------:R-:W-:-:S04]  /*5060*/  FFMA R24, R23, R24, R22 ;  /* 0x0000001817187223 */ /* 0x000fc80000000016 */
[----:B------:R-:W-:-:S04]  /*5070*/  FFMA R19, R19, R24, R8 ;  /* 0x0000001813137223 */ /* 0x000fc80000000008 */
[----:B------:R-:W-:-:S05]  /*5080*/  FFMA R8, R23, R19, R24 ;  /* 0x0000001317087223 */ /* 0x000fca0000000018 */
[----:B------:R-:W-:-:S04]  /*5090*/  SHF.R.U32.HI R18, RZ, 0x17, R8 ;  /* 0x00000017ff127819 */ /* 0x000fc80000011608 */
[----:B------:R-:W-:-:S05]  /*50a0*/  LOP3.LUT R18, R18, 0xff, RZ, 0xc0, !PT ;  /* 0x000000ff12127812 */ /* 0x000fca00078ec0ff */
[----:B------:R-:W-:-:S04]  /*50b0*/  IMAD.IADD R18, R18, 0x1, R21 ;  /* 0x0000000112127824 */ /* 0x000fc800078e0215 */
[----:B------:R-:W-:-:S05]  /*50c0*/  VIADD R20, R18, 0xffffffff ;  /* 0xffffffff12147836 */ /* 0x000fca0000000000 */
[----:B------:R-:W-:-:S13]  /*50d0*/  ISETP.GE.U32.AND P0, PT, R20, 0xfe, PT ;  /* 0x000000fe1400780c */ /* 0x000fda0003f06070 */
[----:B------:R-:W-:Y:S05]  /*50e0*/  @!P0 BRA `(.L_x_64) ;  /* 0x0000000000808947 */ /* 0x000fea0003800000 */
[----:B------:R-:W-:-:S13]  /*50f0*/  ISETP.GT.AND P0, PT, R18, 0xfe, PT ;  /* 0x000000fe1200780c */ /* 0x000fda0003f04270 */
[----:B------:R-:W-:Y:S05]  /*5100*/  @P0 BRA `(.L_x_65) ;  /* 0x00000000006c0947 */ /* 0x000fea0003800000 */
[----:B------:R-:W-:-:S13]  /*5110*/  ISETP.GE.AND P0, PT, R18, 0x1, PT ;  /* 0x000000011200780c */ /* 0x000fda0003f06270 */
[----:B------:R-:W-:Y:S05]  /*5120*/  @P0 BRA `(.L_x_66) ;  /* 0x0000000000740947 */ /* 0x000fea0003800000 */
[----:B------:R-:W-:Y:S02]  /*5130*/  ISETP.GE.AND P0, PT, R18, -0x18, PT ;  /* 0xffffffe81200780c */ /* 0x000fe40003f06270 */
[----:B------:R-:W-:-:S11]  /*5140*/  LOP3.LUT R8, R8, 0x80000000, RZ, 0xc0, !PT ;  /* 0x8000000008087812 */ /* 0x000fd600078ec0ff */
[----:B------:R-:W-:Y:S05]  /*5150*/  @!P0 BRA `(.L_x_66) ;  /* 0x0000000000688947 */ /* 0x000fea0003800000 */
[CCC-:B------:R-:W-:Y:S01]  /*5160*/  FFMA.RZ R20, R23.reuse, R19.reuse, R24.reuse ;  /* 0x0000001317147223 */ /* 0x1c0fe2000000c018 */
[CCC-:B------:R-:W-:Y:S01]  /*5170*/  FFMA.RP R21, R23.reuse, R19.reuse, R24.reuse ;  /* 0x0000001317157223 */ /* 0x1c0fe20000008018 */
[----:B------:R-:W-:Y:S01]  /*5180*/  FFMA.RM R24, R23, R19, R24 ;  /* 0x0000001317187223 */ /* 0x000fe20000004018 */
[C---:B------:R-:W-:Y:S01]  /*5190*/  VIADD R19, R18.reuse, 0x20 ;  /* 0x0000002012137836 */ /* 0x040fe20000000000 */
[----:B------:R-:W-:Y:S02]  /*51a0*/  ISETP.NE.AND P2, PT, R18, RZ, PT ;  /* 0x000000ff1200720c */ /* 0x000fe40003f45270 */
[----:B------:R-:W-:Y:S02]  /*51b0*/  LOP3.LUT R20, R20, 0x7fffff, RZ, 0xc0, !PT ;  /* 0x007fffff14147812 */ /* 0x000fe400078ec0ff */
[----:B------:R-:W-:Y:S01]  /*51c0*/  ISETP.NE.AND P0, PT, R18, RZ, PT ;  /* 0x000000ff1200720c */ /* 0x000fe20003f05270 */
[----:B------:R-:W-:Y:S01]  /*51d0*/  IMAD.MOV R18, RZ, RZ, -R18 ;  /* 0x000000ffff127224 */ /* 0x000fe200078e0a12 */
[----:B------:R-:W-:-:S02]  /*51e0*/  LOP3.LUT R20, R20, 0x800000, RZ, 0xfc, !PT ;  /* 0x0080000014147812 */ /* 0x000fc400078efcff */
[----:B------:R-:W-:Y:S02]  /*51f0*/  FSETP.NEU.FTZ.AND P1, PT, R21, R24, PT ;  /* 0x000000181500720b */ /* 0x000fe40003f3d000 */
[----:B------:R-:W-:Y:S02]  /*5200*/  SHF.L.U32 R19, R20, R19, RZ ;  /* 0x0000001314137219 */ /* 0x000fe400000006ff */
[----:B------:R-:W-:Y:S02]  /*5210*/  SEL R21, R18, RZ, P2 ;  /* 0x000000ff12157207 */ /* 0x000fe40001000000 */
[----:B------:R-:W-:Y:S02]  /*5220*/  ISETP.NE.AND P0, PT, R19, RZ, P0 ;  /* 0x000000ff1300720c */ /* 0x000fe40000705270 */
[----:B------:R-:W-:Y:S02]  /*5230*/  SHF.R.U32.HI R21, RZ, R21, R20 ;  /* 0x00000015ff157219 */ /* 0x000fe40000011614 */
[----:B------:R-:W-:-:S02]  /*5240*/  PLOP3.LUT P0, PT, P1, P0, PT, 0xf8, 0x8f ;  /* 0x00000000008f781c */ /* 0x000fc40000f01f70 */
[----:B------:R-:W-:Y:S02]  /*5250*/  SHF.R.U32.HI R19, RZ, 0x1, R21 ;  /* 0x00000001ff137819 */ /* 0x000fe40000011615 */
[----:B------:R-:W-:-:S04]  /*5260*/  SEL R18, RZ, 0x1, !P0 ;  /* 0x00000001ff127807 */ /* 0x000fc80004000000 */
[----:B------:R-:W-:-:S04]  /*5270*/  LOP3.LUT R18, R18, 0x1, R19, 0xf8, !PT ;  /* 0x0000000112127812 */ /* 0x000fc800078ef813 */
[----:B------:R-:W-:-:S05]  /*5280*/  LOP3.LUT R18, R18, R21, RZ, 0xc0, !PT ;  /* 0x0000001512127212 */ /* 0x000fca00078ec0ff */
[----:B------:R-:W-:-:S05]  /*5290*/  IMAD.IADD R19, R19, 0x1, R18 ;  /* 0x0000000113137824 */ /* 0x000fca00078e0212 */
[----:B------:R-:W-:Y:S01]  /*52a0*/  LOP3.LUT R8, R19, R8, RZ, 0xfc, !PT ;  /* 0x0000000813087212 */ /* 0x000fe200078efcff */
[----:B------:R-:W-:Y:S06]  /*52b0*/  BRA `(.L_x_66) ;  /* 0x0000000000107947 */ /* 0x000fec0003800000 */
.L_x_65:
[----:B------:R-:W-:-:S04]  /*52c0*/  LOP3.LUT R8, R8, 0x80000000, RZ, 0xc0, !PT ;  /* 0x8000000008087812 */ /* 0x000fc800078ec0ff */
[----:B------:R-:W-:Y:S01]  /*52d0*/  LOP3.LUT R8, R8, 0x7f800000, RZ, 0xfc, !PT ;  /* 0x7f80000008087812 */ /* 0x000fe200078efcff */
[----:B------:R-:W-:Y:S06]  /*52e0*/  BRA `(.L_x_66) ;  /* 0x0000000000047947 */ /* 0x000fec0003800000 */
.L_x_64:
[----:B------:R-:W-:-:S07]  /*52f0*/  IMAD R8, R21, 0x800000, R8 ;  /* 0x0080000015087824 */ /* 0x000fce00078e0208 */
.L_x_66:
[----:B------:R-:W-:Y:S05]  /*5300*/  BSYNC.RECONVERGENT B3 ;  /* 0x0000000000037941 */ /* 0x000fea0003800200 */
.L_x_63:
[----:B------:R-:W-:Y:S05]  /*5310*/  BRA `(.L_x_67) ;  /* 0x0000000000207947 */ /* 0x000fea0003800000 */
.L_x_62:
[----:B------:R-:W-:-:S04]  /*5320*/  LOP3.LUT R8, R8, 0x80000000, R25, 0x48, !PT ;  /* 0x8000000008087812 */ /* 0x000fc800078e4819 */
[----:B------:R-:W-:Y:S01]  /*5330*/  LOP3.LUT R8, R8, 0x7f800000, RZ, 0xfc, !PT ;  /* 0x7f80000008087812 */ /* 0x000fe200078efcff */
[----:B------:R-:W-:Y:S06]  /*5340*/  BRA `(.L_x_67) ;  /* 0x0000000000147947 */ /* 0x000fec0003800000 */
.L_x_61:
[----:B------:R-:W-:Y:S01]  /*5350*/  LOP3.LUT R8, R8, 0x80000000, R25, 0x48, !PT ;  /* 0x8000000008087812 */ /* 0x000fe200078e4819 */
[----:B------:R-:W-:Y:S06]  /*5360*/  BRA `(.L_x_67) ;  /* 0x00000000000c7947 */ /* 0x000fec0003800000 */
.L_x_60:
[----:B------:R-:W0:Y:S01]  /*5370*/  MUFU.RSQ R8, -QNAN ;  /* 0xffc0000000087908 */ /* 0x000e220000001400 */
[----:B------:R-:W-:Y:S05]  /*5380*/  BRA `(.L_x_67) ;  /* 0x0000000000047947 */ /* 0x000fea0003800000 */
.L_x_59:
[----:B------:R-:W-:-:S07]  /*5390*/  FADD.FTZ R8, R25, R8 ;  /* 0x0000000819087221 */ /* 0x000fce0000010000 */
.L_x_67:
[----:B------:R-:W-:Y:S05]  /*53a0*/  BSYNC.RECONVERGENT B2 ;  /* 0x0000000000027941 */ /* 0x000fea0003800200 */
.L_x_57:
[----:B------:R-:W-:Y:S02]  /*53b0*/  IMAD.MOV.U32 R18, RZ, RZ, R10 ;  /* 0x000000ffff127224 */ /* 0x000fe400078e000a */
[----:B------:R-:W-:-:S04]  /*53c0*/  IMAD.MOV.U32 R19, RZ, RZ, 0x0 ;  /* 0x00000000ff137424 */ /* 0x000fc800078e00ff */
[----:B0-----:R-:W-:Y:S05]  /*53d0*/  RET.REL.NODEC R18 `(fused_ln_swish_dropout_kernel) ;  /* 0xffffffac12087950 */ /* 0x001fea0003c3ffff */
.L_x_68:
[----:B------:R-:W-:-:S00]  /*53e0*/  BRA `(.L_x_68) ;  /* 0xfffffffc00fc7947 */ /* 0x000fc0000383ffff */
[----:B------:R-:W-:-:S00]  /*53f0*/  NOP ;  /* 0x0000000000007918 */ /* 0x000fc00000000000 */
        /* <DEDUP_REMOVED lines=8> */
.L_x_69:


//--------------------- .nv.global.init           --------------------------
	.section	.nv.global.init,"aw",@progbits
	.align	4
.nv.global.init:
	.type		mrg32k3aM1SubSeq,@object
	.size		mrg32k3aM1SubSeq,(mrg32k3aM2SubSeq - mrg32k3aM1SubSeq)
mrg32k3aM1SubSeq:
        /*0000*/ 	.byte	0x0b, 0xcc, 0xee, 0x04, 0x73, 0x29, 0x8b, 0x6f, 0xf6, 0x53, 0x03, 0xf6, 0x23, 0xf6, 0xea, 0xda
        /* <DEDUP_REMOVED lines=125> */
	.type		mrg32k3aM2SubSeq,@object
	.size		mrg32k3aM2SubSeq,(mrg32k3aM1 - mrg32k3aM2SubSeq)
mrg32k3aM2SubSeq:
        /* <DEDUP_REMOVED lines=126> */
	.type		mrg32k3aM1,@object
	.size		mrg32k3aM1,(mrg32k3aM1Seq - mrg32k3aM1)
mrg32k3aM1:
        /* <DEDUP_REMOVED lines=144> */
	.type		mrg32k3aM1Seq,@object
	.size		mrg32k3aM1Seq,(mrg32k3aM2 - mrg32k3aM1Seq)
mrg32k3aM1Seq:
        /* <DEDUP_REMOVED lines=144> */
	.type		mrg32k3aM2,@object
	.size		mrg32k3aM2,(mrg32k3aM2Seq - mrg32k3aM2)
mrg32k3aM2:
        /* <DEDUP_REMOVED lines=144> */
	.type		mrg32k3aM2Seq,@object
	.size		mrg32k3aM2Seq,(precalc_xorwow_matrix - mrg32k3aM2Seq)
mrg32k3aM2Seq:
        /* <DEDUP_REMOVED lines=144> */
	.type		precalc_xorwow_matrix,@object
	.size		precalc_xorwow_matrix,(precalc_xorwow_offset_matrix - precalc_xorwow_matrix)
precalc_xorwow_matrix:
        /* <DEDUP_REMOVED lines=6400> */
	.type		precalc_xorwow_offset_matrix,@object
	.size		precalc_xorwow_offset_matrix,(.L_1 - precalc_xorwow_offset_matrix)
precalc_xorwow_offset_matrix:
        /* <DEDUP_REMOVED lines=6400> */
.L_1:


//--------------------- .nv.shared.fused_ln_swish_dropout_kernel --------------------------
	.section	.nv.shared.fused_ln_swish_dropout_kernel,"aw",@nobits
	.sectionflags	@""
	.align	16
	.zero		1024


//--------------------- .nv.shared.reserved.0     --------------------------
	.section	.nv.shared.reserved.0,"aw",@nobits
	.weak		__nv_reservedSMEM_offset_0_alias
	.size		__nv_reservedSMEM_offset_0_alias, 0, 64
	.other		__nv_reservedSMEM_offset_0_alias,@"STO_CUDA_RESERVED_SHARED STV_DEFAULT"
__nv_reservedSMEM_offset_0_alias:
	.zero		0
	.zero		64


//--------------------- .nv.constant0.fused_ln_swish_dropout_kernel --------------------------
	.section	.nv.constant0.fused_ln_swish_dropout_kernel,"a",@progbits
	.sectionflags	@""
	.align	4
.nv.constant0.fused_ln_swish_dropout_kernel:
	.zero		960


//--------------------- SYMBOLS --------------------------

	.type		.nv.reservedSmem.offset0,@object
	.size		.nv.reservedSmem.offset0,0x4
	.type		.nv.reservedSmem.cap,@object
	.size		.nv.reservedSmem.cap,0x4
